//
// Generated by NVIDIA NVVM Compiler
//
// Compiler Build ID: CL-36424714
// Cuda compilation tools, release 13.0, V13.0.88
// Based on NVVM 20.0.0
//

.version 9.0
.target sm_100
.address_size 64

	// .globl	_Z20spline2d_many_kernel15spline2d_handlePKdPdi

.visible .entry _Z20spline2d_many_kernel15spline2d_handlePKdPdi(
	.param .align 8 .b8 _Z20spline2d_many_kernel15spline2d_handlePKdPdi_param_0[96],
	.param .u64 .ptr .align 1 _Z20spline2d_many_kernel15spline2d_handlePKdPdi_param_1,
	.param .u64 .ptr .align 1 _Z20spline2d_many_kernel15spline2d_handlePKdPdi_param_2,
	.param .u32 _Z20spline2d_many_kernel15spline2d_handlePKdPdi_param_3
)
{
	.reg .pred 	%p<58>;
	.reg .b16 	%rs<5>;
	.reg .b32 	%r<273>;
	.reg .b64 	%rd<583>;
	.reg .b64 	%fd<391>;

	ld.param.u64 	%rd17, [_Z20spline2d_many_kernel15spline2d_handlePKdPdi_param_0+64];
	ld.param.f64 	%fd78, [_Z20spline2d_many_kernel15spline2d_handlePKdPdi_param_0+56];
	ld.param.f64 	%fd77, [_Z20spline2d_many_kernel15spline2d_handlePKdPdi_param_0+48];
	ld.param.f64 	%fd76, [_Z20spline2d_many_kernel15spline2d_handlePKdPdi_param_0+40];
	ld.param.f64 	%fd75, [_Z20spline2d_many_kernel15spline2d_handlePKdPdi_param_0+32];
	ld.param.u32 	%r90, [_Z20spline2d_many_kernel15spline2d_handlePKdPdi_param_0+24];
	ld.param.v2.u32 	{%r88, %r89}, [_Z20spline2d_many_kernel15spline2d_handlePKdPdi_param_0+16];
	ld.param.v2.u32 	{%r86, %r87}, [_Z20spline2d_many_kernel15spline2d_handlePKdPdi_param_0+8];
	ld.param.v2.u32 	{%r84, %r85}, [_Z20spline2d_many_kernel15spline2d_handlePKdPdi_param_0];
	ld.param.u64 	%rd20, [_Z20spline2d_many_kernel15spline2d_handlePKdPdi_param_1];
	ld.param.u64 	%rd21, [_Z20spline2d_many_kernel15spline2d_handlePKdPdi_param_2];
	ld.param.u32 	%r97, [_Z20spline2d_many_kernel15spline2d_handlePKdPdi_param_3];
	cvta.to.global.u64 	%rd1, %rd21;
	mov.u32 	%r98, %ctaid.x;
	mov.u32 	%r99, %ntid.x;
	mov.u32 	%r100, %tid.x;
	mad.lo.s32 	%r6, %r98, %r99, %r100;
	setp.ge.s32 	%p1, %r6, %r97;
	@%p1 bra 	$L__BB0_81;
	cvta.to.global.u64 	%rd22, %rd20;
	shl.b32 	%r101, %r6, 1;
	mul.wide.s32 	%rd23, %r101, 8;
	add.s64 	%rd24, %rd22, %rd23;
	ld.global.nc.f64 	%fd356, [%rd24];
	ld.global.nc.f64 	%fd357, [%rd24+8];
	setp.eq.s32 	%p2, %r89, 0;
	@%p2 bra 	$L__BB0_3;
	add.s32 	%r102, %r86, -1;
	cvt.rn.f64.s32 	%fd79, %r102;
	mul.f64 	%fd80, %fd77, %fd79;
	sub.f64 	%fd81, %fd356, %fd75;
	div.rn.f64 	%fd82, %fd81, %fd80;
	cvt.rzi.s32.f64 	%r103, %fd82;
	cvt.rn.f64.s32 	%fd83, %r103;
	mul.f64 	%fd84, %fd80, %fd83;
	sub.f64 	%fd85, %fd81, %fd84;
	setp.lt.f64 	%p3, %fd85, 0d0000000000000000;
	add.f64 	%fd86, %fd80, %fd85;
	selp.f64 	%fd87, %fd86, %fd85, %p3;
	add.f64 	%fd356, %fd75, %fd87;
$L__BB0_3:
	setp.eq.s32 	%p4, %r90, 0;
	@%p4 bra 	$L__BB0_5;
	add.s32 	%r104, %r87, -1;
	cvt.rn.f64.s32 	%fd88, %r104;
	mul.f64 	%fd89, %fd78, %fd88;
	sub.f64 	%fd90, %fd357, %fd76;
	div.rn.f64 	%fd91, %fd90, %fd89;
	cvt.rzi.s32.f64 	%r105, %fd91;
	cvt.rn.f64.s32 	%fd92, %r105;
	mul.f64 	%fd93, %fd89, %fd92;
	sub.f64 	%fd94, %fd90, %fd93;
	setp.lt.f64 	%p5, %fd94, 0d0000000000000000;
	add.f64 	%fd95, %fd89, %fd94;
	selp.f64 	%fd96, %fd95, %fd94, %p5;
	add.f64 	%fd357, %fd76, %fd96;
$L__BB0_5:
	sub.f64 	%fd97, %fd356, %fd75;
	div.rn.f64 	%fd98, %fd97, %fd77;
	sub.f64 	%fd99, %fd357, %fd76;
	div.rn.f64 	%fd100, %fd99, %fd78;
	cvt.rzi.s32.f64 	%r106, %fd98;
	cvt.rzi.s32.f64 	%r107, %fd100;
	max.s32 	%r108, %r106, 0;
	add.s32 	%r109, %r86, -2;
	min.s32 	%r110, %r108, %r109;
	max.s32 	%r111, %r107, 0;
	add.s32 	%r112, %r87, -2;
	min.s32 	%r113, %r111, %r112;
	cvt.rn.f64.s32 	%fd101, %r110;
	sub.f64 	%fd102, %fd98, %fd101;
	mul.f64 	%fd11, %fd77, %fd102;
	cvt.rn.f64.s32 	%fd103, %r113;
	sub.f64 	%fd104, %fd100, %fd103;
	mul.f64 	%fd12, %fd78, %fd104;
	cvt.s64.s32 	%rd3, %r88;
	add.s32 	%r114, %r84, 1;
	mul.wide.s32 	%rd4, %r114, %r88;
	add.s32 	%r115, %r85, 1;
	cvt.s64.s32 	%rd25, %r115;
	mul.lo.s64 	%rd26, %rd4, %rd25;
	cvt.s64.s32 	%rd27, %r110;
	mul.wide.s32 	%rd28, %r113, %r86;
	add.s64 	%rd29, %rd28, %rd27;
	mul.lo.s64 	%rd30, %rd26, %rd29;
	cvta.to.global.u64 	%rd31, %rd17;
	shl.b64 	%rd32, %rd30, 3;
	add.s64 	%rd5, %rd31, %rd32;
	mul.wide.s32 	%rd6, %r88, %r6;
	setp.lt.s32 	%p6, %r88, 1;
	@%p6 bra 	$L__BB0_81;
	cvt.s64.s32 	%rd33, %r85;
	mul.lo.s64 	%rd7, %rd4, %rd33;
	cvt.s64.s32 	%rd34, %r84;
	mul.lo.s64 	%rd8, %rd34, %rd3;
	add.s64 	%rd9, %rd7, %rd8;
	setp.lt.s32 	%p7, %r85, 1;
	@%p7 bra 	$L__BB0_54;
	setp.lt.s32 	%p27, %r84, 1;
	@%p27 bra 	$L__BB0_39;
	and.b32  	%r8, %r84, 15;
	and.b32  	%r9, %r84, 7;
	and.b32  	%r10, %r84, 2147483632;
	and.b32  	%r11, %r84, 3;
	mov.b32 	%r245, 0;
$L__BB0_9:
	setp.lt.u32 	%p38, %r84, 16;
	cvt.u64.u32 	%rd10, %r245;
	add.s64 	%rd323, %rd9, %rd10;
	shl.b64 	%rd324, %rd323, 3;
	add.s64 	%rd325, %rd5, %rd324;
	ld.global.nc.f64 	%fd365, [%rd325];
	add.s64 	%rd11, %rd7, %rd10;
	mov.u32 	%r249, %r84;
	@%p38 bra 	$L__BB0_13;
	and.b32  	%r182, %r84, 2147483632;
	neg.s32 	%r246, %r182;
	add.s32 	%r247, %r84, -8;
$L__BB0_11:
	.pragma "nounroll";
	add.s32 	%r183, %r247, 7;
	cvt.u64.u32 	%rd326, %r183;
	mad.lo.s64 	%rd327, %rd326, %rd3, %rd11;
	shl.b64 	%rd328, %rd327, 3;
	add.s64 	%rd329, %rd5, %rd328;
	ld.global.nc.f64 	%fd239, [%rd329];
	fma.rn.f64 	%fd240, %fd11, %fd365, %fd239;
	add.s32 	%r184, %r247, 6;
	cvt.u64.u32 	%rd330, %r184;
	mad.lo.s64 	%rd331, %rd330, %rd3, %rd11;
	shl.b64 	%rd332, %rd331, 3;
	add.s64 	%rd333, %rd5, %rd332;
	ld.global.nc.f64 	%fd241, [%rd333];
	fma.rn.f64 	%fd242, %fd11, %fd240, %fd241;
	add.s32 	%r185, %r247, 5;
	cvt.u64.u32 	%rd334, %r185;
	mad.lo.s64 	%rd335, %rd334, %rd3, %rd11;
	shl.b64 	%rd336, %rd335, 3;
	add.s64 	%rd337, %rd5, %rd336;
	ld.global.nc.f64 	%fd243, [%rd337];
	fma.rn.f64 	%fd244, %fd11, %fd242, %fd243;
	add.s32 	%r186, %r247, 4;
	cvt.u64.u32 	%rd338, %r186;
	mad.lo.s64 	%rd339, %rd338, %rd3, %rd11;
	shl.b64 	%rd340, %rd339, 3;
	add.s64 	%rd341, %rd5, %rd340;
	ld.global.nc.f64 	%fd245, [%rd341];
	fma.rn.f64 	%fd246, %fd11, %fd244, %fd245;
	add.s32 	%r187, %r247, 3;
	cvt.u64.u32 	%rd342, %r187;
	mad.lo.s64 	%rd343, %rd342, %rd3, %rd11;
	shl.b64 	%rd344, %rd343, 3;
	add.s64 	%rd345, %rd5, %rd344;
	ld.global.nc.f64 	%fd247, [%rd345];
	fma.rn.f64 	%fd248, %fd11, %fd246, %fd247;
	add.s32 	%r188, %r247, 2;
	cvt.u64.u32 	%rd346, %r188;
	mad.lo.s64 	%rd347, %rd346, %rd3, %rd11;
	shl.b64 	%rd348, %rd347, 3;
	add.s64 	%rd349, %rd5, %rd348;
	ld.global.nc.f64 	%fd249, [%rd349];
	fma.rn.f64 	%fd250, %fd11, %fd248, %fd249;
	add.s32 	%r189, %r247, 1;
	cvt.u64.u32 	%rd350, %r189;
	mad.lo.s64 	%rd351, %rd350, %rd3, %rd11;
	shl.b64 	%rd352, %rd351, 3;
	add.s64 	%rd353, %rd5, %rd352;
	ld.global.nc.f64 	%fd251, [%rd353];
	fma.rn.f64 	%fd252, %fd11, %fd250, %fd251;
	add.s32 	%r190, %r247, -8;
	cvt.u64.u32 	%rd354, %r247;
	mad.lo.s64 	%rd355, %rd354, %rd3, %rd11;
	shl.b64 	%rd356, %rd355, 3;
	add.s64 	%rd357, %rd5, %rd356;
	ld.global.nc.f64 	%fd253, [%rd357];
	fma.rn.f64 	%fd254, %fd11, %fd252, %fd253;
	add.s32 	%r191, %r247, -1;
	cvt.u64.u32 	%rd358, %r191;
	mad.lo.s64 	%rd359, %rd358, %rd3, %rd11;
	shl.b64 	%rd360, %rd359, 3;
	add.s64 	%rd361, %rd5, %rd360;
	ld.global.nc.f64 	%fd255, [%rd361];
	fma.rn.f64 	%fd256, %fd11, %fd254, %fd255;
	add.s32 	%r192, %r247, -2;
	cvt.u64.u32 	%rd362, %r192;
	mad.lo.s64 	%rd363, %rd362, %rd3, %rd11;
	shl.b64 	%rd364, %rd363, 3;
	add.s64 	%rd365, %rd5, %rd364;
	ld.global.nc.f64 	%fd257, [%rd365];
	fma.rn.f64 	%fd258, %fd11, %fd256, %fd257;
	add.s32 	%r193, %r247, -3;
	cvt.u64.u32 	%rd366, %r193;
	mad.lo.s64 	%rd367, %rd366, %rd3, %rd11;
	shl.b64 	%rd368, %rd367, 3;
	add.s64 	%rd369, %rd5, %rd368;
	ld.global.nc.f64 	%fd259, [%rd369];
	fma.rn.f64 	%fd260, %fd11, %fd258, %fd259;
	add.s32 	%r194, %r247, -4;
	cvt.u64.u32 	%rd370, %r194;
	mad.lo.s64 	%rd371, %rd370, %rd3, %rd11;
	shl.b64 	%rd372, %rd371, 3;
	add.s64 	%rd373, %rd5, %rd372;
	ld.global.nc.f64 	%fd261, [%rd373];
	fma.rn.f64 	%fd262, %fd11, %fd260, %fd261;
	add.s32 	%r195, %r247, -5;
	cvt.u64.u32 	%rd374, %r195;
	mad.lo.s64 	%rd375, %rd374, %rd3, %rd11;
	shl.b64 	%rd376, %rd375, 3;
	add.s64 	%rd377, %rd5, %rd376;
	ld.global.nc.f64 	%fd263, [%rd377];
	fma.rn.f64 	%fd264, %fd11, %fd262, %fd263;
	add.s32 	%r196, %r247, -6;
	cvt.u64.u32 	%rd378, %r196;
	mad.lo.s64 	%rd379, %rd378, %rd3, %rd11;
	shl.b64 	%rd380, %rd379, 3;
	add.s64 	%rd381, %rd5, %rd380;
	ld.global.nc.f64 	%fd265, [%rd381];
	fma.rn.f64 	%fd266, %fd11, %fd264, %fd265;
	add.s32 	%r197, %r247, -7;
	cvt.u64.u32 	%rd382, %r197;
	mad.lo.s64 	%rd383, %rd382, %rd3, %rd11;
	shl.b64 	%rd384, %rd383, 3;
	add.s64 	%rd385, %rd5, %rd384;
	ld.global.nc.f64 	%fd267, [%rd385];
	fma.rn.f64 	%fd268, %fd11, %fd266, %fd267;
	cvt.u64.u32 	%rd386, %r190;
	mad.lo.s64 	%rd387, %rd386, %rd3, %rd11;
	shl.b64 	%rd388, %rd387, 3;
	add.s64 	%rd389, %rd5, %rd388;
	ld.global.nc.f64 	%fd269, [%rd389];
	fma.rn.f64 	%fd365, %fd11, %fd268, %fd269;
	add.s32 	%r247, %r247, -16;
	add.s32 	%r246, %r246, 16;
	setp.ne.s32 	%p39, %r246, 0;
	@%p39 bra 	$L__BB0_11;
	add.s32 	%r249, %r247, 8;
$L__BB0_13:
	setp.eq.s32 	%p40, %r8, 0;
	@%p40 bra 	$L__BB0_23;
	add.s32 	%r198, %r8, -1;
	setp.lt.u32 	%p41, %r198, 7;
	@%p41 bra 	$L__BB0_16;
	add.s32 	%r199, %r249, -1;
	cvt.u64.u32 	%rd390, %r199;
	mad.lo.s64 	%rd391, %rd390, %rd3, %rd11;
	shl.b64 	%rd392, %rd391, 3;
	add.s64 	%rd393, %rd5, %rd392;
	ld.global.nc.f64 	%fd271, [%rd393];
	fma.rn.f64 	%fd272, %fd11, %fd365, %fd271;
	add.s32 	%r200, %r249, -2;
	cvt.u64.u32 	%rd394, %r200;
	mad.lo.s64 	%rd395, %rd394, %rd3, %rd11;
	shl.b64 	%rd396, %rd395, 3;
	add.s64 	%rd397, %rd5, %rd396;
	ld.global.nc.f64 	%fd273, [%rd397];
	fma.rn.f64 	%fd274, %fd11, %fd272, %fd273;
	add.s32 	%r201, %r249, -3;
	cvt.u64.u32 	%rd398, %r201;
	mad.lo.s64 	%rd399, %rd398, %rd3, %rd11;
	shl.b64 	%rd400, %rd399, 3;
	add.s64 	%rd401, %rd5, %rd400;
	ld.global.nc.f64 	%fd275, [%rd401];
	fma.rn.f64 	%fd276, %fd11, %fd274, %fd275;
	add.s32 	%r202, %r249, -4;
	cvt.u64.u32 	%rd402, %r202;
	mad.lo.s64 	%rd403, %rd402, %rd3, %rd11;
	shl.b64 	%rd404, %rd403, 3;
	add.s64 	%rd405, %rd5, %rd404;
	ld.global.nc.f64 	%fd277, [%rd405];
	fma.rn.f64 	%fd278, %fd11, %fd276, %fd277;
	add.s32 	%r203, %r249, -5;
	cvt.u64.u32 	%rd406, %r203;
	mad.lo.s64 	%rd407, %rd406, %rd3, %rd11;
	shl.b64 	%rd408, %rd407, 3;
	add.s64 	%rd409, %rd5, %rd408;
	ld.global.nc.f64 	%fd279, [%rd409];
	fma.rn.f64 	%fd280, %fd11, %fd278, %fd279;
	add.s32 	%r204, %r249, -6;
	cvt.u64.u32 	%rd410, %r204;
	mad.lo.s64 	%rd411, %rd410, %rd3, %rd11;
	shl.b64 	%rd412, %rd411, 3;
	add.s64 	%rd413, %rd5, %rd412;
	ld.global.nc.f64 	%fd281, [%rd413];
	fma.rn.f64 	%fd282, %fd11, %fd280, %fd281;
	add.s32 	%r205, %r249, -7;
	cvt.u64.u32 	%rd414, %r205;
	mad.lo.s64 	%rd415, %rd414, %rd3, %rd11;
	shl.b64 	%rd416, %rd415, 3;
	add.s64 	%rd417, %rd5, %rd416;
	ld.global.nc.f64 	%fd283, [%rd417];
	fma.rn.f64 	%fd284, %fd11, %fd282, %fd283;
	add.s32 	%r249, %r249, -8;
	cvt.u64.u32 	%rd418, %r249;
	mad.lo.s64 	%rd419, %rd418, %rd3, %rd11;
	shl.b64 	%rd420, %rd419, 3;
	add.s64 	%rd421, %rd5, %rd420;
	ld.global.nc.f64 	%fd285, [%rd421];
	fma.rn.f64 	%fd365, %fd11, %fd284, %fd285;
$L__BB0_16:
	setp.eq.s32 	%p42, %r9, 0;
	@%p42 bra 	$L__BB0_23;
	add.s32 	%r206, %r9, -1;
	setp.lt.u32 	%p43, %r206, 3;
	@%p43 bra 	$L__BB0_19;
	add.s32 	%r207, %r249, -1;
	cvt.u64.u32 	%rd422, %r207;
	mad.lo.s64 	%rd423, %rd422, %rd3, %rd11;
	shl.b64 	%rd424, %rd423, 3;
	add.s64 	%rd425, %rd5, %rd424;
	ld.global.nc.f64 	%fd287, [%rd425];
	fma.rn.f64 	%fd288, %fd11, %fd365, %fd287;
	add.s32 	%r208, %r249, -2;
	cvt.u64.u32 	%rd426, %r208;
	mad.lo.s64 	%rd427, %rd426, %rd3, %rd11;
	shl.b64 	%rd428, %rd427, 3;
	add.s64 	%rd429, %rd5, %rd428;
	ld.global.nc.f64 	%fd289, [%rd429];
	fma.rn.f64 	%fd290, %fd11, %fd288, %fd289;
	add.s32 	%r209, %r249, -3;
	cvt.u64.u32 	%rd430, %r209;
	mad.lo.s64 	%rd431, %rd430, %rd3, %rd11;
	shl.b64 	%rd432, %rd431, 3;
	add.s64 	%rd433, %rd5, %rd432;
	ld.global.nc.f64 	%fd291, [%rd433];
	fma.rn.f64 	%fd292, %fd11, %fd290, %fd291;
	add.s32 	%r249, %r249, -4;
	cvt.u64.u32 	%rd434, %r249;
	mad.lo.s64 	%rd435, %rd434, %rd3, %rd11;
	shl.b64 	%rd436, %rd435, 3;
	add.s64 	%rd437, %rd5, %rd436;
	ld.global.nc.f64 	%fd293, [%rd437];
	fma.rn.f64 	%fd365, %fd11, %fd292, %fd293;
$L__BB0_19:
	setp.eq.s32 	%p44, %r11, 0;
	@%p44 bra 	$L__BB0_23;
	setp.eq.s32 	%p45, %r11, 1;
	add.s32 	%r210, %r249, -1;
	cvt.u64.u32 	%rd438, %r210;
	mad.lo.s64 	%rd439, %rd438, %rd3, %rd11;
	shl.b64 	%rd440, %rd439, 3;
	add.s64 	%rd441, %rd5, %rd440;
	ld.global.nc.f64 	%fd294, [%rd441];
	fma.rn.f64 	%fd365, %fd11, %fd365, %fd294;
	@%p45 bra 	$L__BB0_23;
	setp.eq.s32 	%p46, %r11, 2;
	add.s32 	%r211, %r249, -2;
	cvt.u64.u32 	%rd442, %r211;
	mad.lo.s64 	%rd443, %rd442, %rd3, %rd11;
	shl.b64 	%rd444, %rd443, 3;
	add.s64 	%rd445, %rd5, %rd444;
	ld.global.nc.f64 	%fd295, [%rd445];
	fma.rn.f64 	%fd365, %fd11, %fd365, %fd295;
	@%p46 bra 	$L__BB0_23;
	add.s32 	%r212, %r249, -3;
	cvt.u64.u32 	%rd446, %r212;
	mad.lo.s64 	%rd447, %rd446, %rd3, %rd11;
	shl.b64 	%rd448, %rd447, 3;
	add.s64 	%rd449, %rd5, %rd448;
	ld.global.nc.f64 	%fd296, [%rd449];
	fma.rn.f64 	%fd365, %fd11, %fd365, %fd296;
$L__BB0_23:
	add.s64 	%rd452, %rd8, %rd10;
	mov.u32 	%r251, %r85;
$L__BB0_24:
	mov.u32 	%r27, %r251;
	add.s32 	%r251, %r27, -1;
	cvt.u64.u32 	%rd450, %r251;
	mul.lo.s64 	%rd451, %rd4, %rd450;
	add.s64 	%rd453, %rd452, %rd451;
	shl.b64 	%rd454, %rd453, 3;
	add.s64 	%rd455, %rd5, %rd454;
	ld.global.nc.f64 	%fd374, [%rd455];
	add.s64 	%rd12, %rd451, %rd10;
	mov.u32 	%r254, %r84;
	@%p38 bra 	$L__BB0_27;
	mov.b32 	%r253, 0;
	mov.u32 	%r254, %r84;
$L__BB0_26:
	.pragma "nounroll";
	add.s32 	%r214, %r254, -1;
	cvt.u64.u32 	%rd456, %r214;
	mad.lo.s64 	%rd457, %rd456, %rd3, %rd12;
	shl.b64 	%rd458, %rd457, 3;
	add.s64 	%rd459, %rd5, %rd458;
	ld.global.nc.f64 	%fd298, [%rd459];
	fma.rn.f64 	%fd299, %fd11, %fd374, %fd298;
	add.s32 	%r215, %r254, -2;
	cvt.u64.u32 	%rd460, %r215;
	mad.lo.s64 	%rd461, %rd460, %rd3, %rd12;
	shl.b64 	%rd462, %rd461, 3;
	add.s64 	%rd463, %rd5, %rd462;
	ld.global.nc.f64 	%fd300, [%rd463];
	fma.rn.f64 	%fd301, %fd11, %fd299, %fd300;
	add.s32 	%r216, %r254, -3;
	cvt.u64.u32 	%rd464, %r216;
	mad.lo.s64 	%rd465, %rd464, %rd3, %rd12;
	shl.b64 	%rd466, %rd465, 3;
	add.s64 	%rd467, %rd5, %rd466;
	ld.global.nc.f64 	%fd302, [%rd467];
	fma.rn.f64 	%fd303, %fd11, %fd301, %fd302;
	add.s32 	%r217, %r254, -4;
	cvt.u64.u32 	%rd468, %r217;
	mad.lo.s64 	%rd469, %rd468, %rd3, %rd12;
	shl.b64 	%rd470, %rd469, 3;
	add.s64 	%rd471, %rd5, %rd470;
	ld.global.nc.f64 	%fd304, [%rd471];
	fma.rn.f64 	%fd305, %fd11, %fd303, %fd304;
	add.s32 	%r218, %r254, -5;
	cvt.u64.u32 	%rd472, %r218;
	mad.lo.s64 	%rd473, %rd472, %rd3, %rd12;
	shl.b64 	%rd474, %rd473, 3;
	add.s64 	%rd475, %rd5, %rd474;
	ld.global.nc.f64 	%fd306, [%rd475];
	fma.rn.f64 	%fd307, %fd11, %fd305, %fd306;
	add.s32 	%r219, %r254, -6;
	cvt.u64.u32 	%rd476, %r219;
	mad.lo.s64 	%rd477, %rd476, %rd3, %rd12;
	shl.b64 	%rd478, %rd477, 3;
	add.s64 	%rd479, %rd5, %rd478;
	ld.global.nc.f64 	%fd308, [%rd479];
	fma.rn.f64 	%fd309, %fd11, %fd307, %fd308;
	add.s32 	%r220, %r254, -7;
	cvt.u64.u32 	%rd480, %r220;
	mad.lo.s64 	%rd481, %rd480, %rd3, %rd12;
	shl.b64 	%rd482, %rd481, 3;
	add.s64 	%rd483, %rd5, %rd482;
	ld.global.nc.f64 	%fd310, [%rd483];
	fma.rn.f64 	%fd311, %fd11, %fd309, %fd310;
	add.s32 	%r221, %r254, -8;
	cvt.u64.u32 	%rd484, %r221;
	mad.lo.s64 	%rd485, %rd484, %rd3, %rd12;
	shl.b64 	%rd486, %rd485, 3;
	add.s64 	%rd487, %rd5, %rd486;
	ld.global.nc.f64 	%fd312, [%rd487];
	fma.rn.f64 	%fd313, %fd11, %fd311, %fd312;
	add.s32 	%r222, %r254, -9;
	cvt.u64.u32 	%rd488, %r222;
	mad.lo.s64 	%rd489, %rd488, %rd3, %rd12;
	shl.b64 	%rd490, %rd489, 3;
	add.s64 	%rd491, %rd5, %rd490;
	ld.global.nc.f64 	%fd314, [%rd491];
	fma.rn.f64 	%fd315, %fd11, %fd313, %fd314;
	add.s32 	%r223, %r254, -10;
	cvt.u64.u32 	%rd492, %r223;
	mad.lo.s64 	%rd493, %rd492, %rd3, %rd12;
	shl.b64 	%rd494, %rd493, 3;
	add.s64 	%rd495, %rd5, %rd494;
	ld.global.nc.f64 	%fd316, [%rd495];
	fma.rn.f64 	%fd317, %fd11, %fd315, %fd316;
	add.s32 	%r224, %r254, -11;
	cvt.u64.u32 	%rd496, %r224;
	mad.lo.s64 	%rd497, %rd496, %rd3, %rd12;
	shl.b64 	%rd498, %rd497, 3;
	add.s64 	%rd499, %rd5, %rd498;
	ld.global.nc.f64 	%fd318, [%rd499];
	fma.rn.f64 	%fd319, %fd11, %fd317, %fd318;
	add.s32 	%r225, %r254, -12;
	cvt.u64.u32 	%rd500, %r225;
	mad.lo.s64 	%rd501, %rd500, %rd3, %rd12;
	shl.b64 	%rd502, %rd501, 3;
	add.s64 	%rd503, %rd5, %rd502;
	ld.global.nc.f64 	%fd320, [%rd503];
	fma.rn.f64 	%fd321, %fd11, %fd319, %fd320;
	add.s32 	%r226, %r254, -13;
	cvt.u64.u32 	%rd504, %r226;
	mad.lo.s64 	%rd505, %rd504, %rd3, %rd12;
	shl.b64 	%rd506, %rd505, 3;
	add.s64 	%rd507, %rd5, %rd506;
	ld.global.nc.f64 	%fd322, [%rd507];
	fma.rn.f64 	%fd323, %fd11, %fd321, %fd322;
	add.s32 	%r227, %r254, -14;
	cvt.u64.u32 	%rd508, %r227;
	mad.lo.s64 	%rd509, %rd508, %rd3, %rd12;
	shl.b64 	%rd510, %rd509, 3;
	add.s64 	%rd511, %rd5, %rd510;
	ld.global.nc.f64 	%fd324, [%rd511];
	fma.rn.f64 	%fd325, %fd11, %fd323, %fd324;
	add.s32 	%r228, %r254, -15;
	cvt.u64.u32 	%rd512, %r228;
	mad.lo.s64 	%rd513, %rd512, %rd3, %rd12;
	shl.b64 	%rd514, %rd513, 3;
	add.s64 	%rd515, %rd5, %rd514;
	ld.global.nc.f64 	%fd326, [%rd515];
	fma.rn.f64 	%fd327, %fd11, %fd325, %fd326;
	add.s32 	%r254, %r254, -16;
	cvt.u64.u32 	%rd516, %r254;
	mad.lo.s64 	%rd517, %rd516, %rd3, %rd12;
	shl.b64 	%rd518, %rd517, 3;
	add.s64 	%rd519, %rd5, %rd518;
	ld.global.nc.f64 	%fd328, [%rd519];
	fma.rn.f64 	%fd374, %fd11, %fd327, %fd328;
	add.s32 	%r253, %r253, 16;
	setp.ne.s32 	%p48, %r253, %r10;
	@%p48 bra 	$L__BB0_26;
$L__BB0_27:
	@%p40 bra 	$L__BB0_37;
	add.s32 	%r229, %r8, -1;
	setp.lt.u32 	%p50, %r229, 7;
	@%p50 bra 	$L__BB0_30;
	add.s32 	%r230, %r254, -1;
	cvt.u64.u32 	%rd520, %r230;
	mad.lo.s64 	%rd521, %rd520, %rd3, %rd12;
	shl.b64 	%rd522, %rd521, 3;
	add.s64 	%rd523, %rd5, %rd522;
	ld.global.nc.f64 	%fd330, [%rd523];
	fma.rn.f64 	%fd331, %fd11, %fd374, %fd330;
	add.s32 	%r231, %r254, -2;
	cvt.u64.u32 	%rd524, %r231;
	mad.lo.s64 	%rd525, %rd524, %rd3, %rd12;
	shl.b64 	%rd526, %rd525, 3;
	add.s64 	%rd527, %rd5, %rd526;
	ld.global.nc.f64 	%fd332, [%rd527];
	fma.rn.f64 	%fd333, %fd11, %fd331, %fd332;
	add.s32 	%r232, %r254, -3;
	cvt.u64.u32 	%rd528, %r232;
	mad.lo.s64 	%rd529, %rd528, %rd3, %rd12;
	shl.b64 	%rd530, %rd529, 3;
	add.s64 	%rd531, %rd5, %rd530;
	ld.global.nc.f64 	%fd334, [%rd531];
	fma.rn.f64 	%fd335, %fd11, %fd333, %fd334;
	add.s32 	%r233, %r254, -4;
	cvt.u64.u32 	%rd532, %r233;
	mad.lo.s64 	%rd533, %rd532, %rd3, %rd12;
	shl.b64 	%rd534, %rd533, 3;
	add.s64 	%rd535, %rd5, %rd534;
	ld.global.nc.f64 	%fd336, [%rd535];
	fma.rn.f64 	%fd337, %fd11, %fd335, %fd336;
	add.s32 	%r234, %r254, -5;
	cvt.u64.u32 	%rd536, %r234;
	mad.lo.s64 	%rd537, %rd536, %rd3, %rd12;
	shl.b64 	%rd538, %rd537, 3;
	add.s64 	%rd539, %rd5, %rd538;
	ld.global.nc.f64 	%fd338, [%rd539];
	fma.rn.f64 	%fd339, %fd11, %fd337, %fd338;
	add.s32 	%r235, %r254, -6;
	cvt.u64.u32 	%rd540, %r235;
	mad.lo.s64 	%rd541, %rd540, %rd3, %rd12;
	shl.b64 	%rd542, %rd541, 3;
	add.s64 	%rd543, %rd5, %rd542;
	ld.global.nc.f64 	%fd340, [%rd543];
	fma.rn.f64 	%fd341, %fd11, %fd339, %fd340;
	add.s32 	%r236, %r254, -7;
	cvt.u64.u32 	%rd544, %r236;
	mad.lo.s64 	%rd545, %rd544, %rd3, %rd12;
	shl.b64 	%rd546, %rd545, 3;
	add.s64 	%rd547, %rd5, %rd546;
	ld.global.nc.f64 	%fd342, [%rd547];
	fma.rn.f64 	%fd343, %fd11, %fd341, %fd342;
	add.s32 	%r254, %r254, -8;
	cvt.u64.u32 	%rd548, %r254;
	mad.lo.s64 	%rd549, %rd548, %rd3, %rd12;
	shl.b64 	%rd550, %rd549, 3;
	add.s64 	%rd551, %rd5, %rd550;
	ld.global.nc.f64 	%fd344, [%rd551];
	fma.rn.f64 	%fd374, %fd11, %fd343, %fd344;
$L__BB0_30:
	setp.eq.s32 	%p51, %r9, 0;
	@%p51 bra 	$L__BB0_37;
	add.s32 	%r237, %r9, -1;
	setp.lt.u32 	%p52, %r237, 3;
	@%p52 bra 	$L__BB0_33;
	add.s32 	%r238, %r254, -1;
	cvt.u64.u32 	%rd552, %r238;
	mad.lo.s64 	%rd553, %rd552, %rd3, %rd12;
	shl.b64 	%rd554, %rd553, 3;
	add.s64 	%rd555, %rd5, %rd554;
	ld.global.nc.f64 	%fd346, [%rd555];
	fma.rn.f64 	%fd347, %fd11, %fd374, %fd346;
	add.s32 	%r239, %r254, -2;
	cvt.u64.u32 	%rd556, %r239;
	mad.lo.s64 	%rd557, %rd556, %rd3, %rd12;
	shl.b64 	%rd558, %rd557, 3;
	add.s64 	%rd559, %rd5, %rd558;
	ld.global.nc.f64 	%fd348, [%rd559];
	fma.rn.f64 	%fd349, %fd11, %fd347, %fd348;
	add.s32 	%r240, %r254, -3;
	cvt.u64.u32 	%rd560, %r240;
	mad.lo.s64 	%rd561, %rd560, %rd3, %rd12;
	shl.b64 	%rd562, %rd561, 3;
	add.s64 	%rd563, %rd5, %rd562;
	ld.global.nc.f64 	%fd350, [%rd563];
	fma.rn.f64 	%fd351, %fd11, %fd349, %fd350;
	add.s32 	%r254, %r254, -4;
	cvt.u64.u32 	%rd564, %r254;
	mad.lo.s64 	%rd565, %rd564, %rd3, %rd12;
	shl.b64 	%rd566, %rd565, 3;
	add.s64 	%rd567, %rd5, %rd566;
	ld.global.nc.f64 	%fd352, [%rd567];
	fma.rn.f64 	%fd374, %fd11, %fd351, %fd352;
$L__BB0_33:
	setp.eq.s32 	%p53, %r11, 0;
	@%p53 bra 	$L__BB0_37;
	setp.eq.s32 	%p54, %r11, 1;
	add.s32 	%r241, %r254, -1;
	cvt.u64.u32 	%rd568, %r241;
	mad.lo.s64 	%rd569, %rd568, %rd3, %rd12;
	shl.b64 	%rd570, %rd569, 3;
	add.s64 	%rd571, %rd5, %rd570;
	ld.global.nc.f64 	%fd353, [%rd571];
	fma.rn.f64 	%fd374, %fd11, %fd374, %fd353;
	@%p54 bra 	$L__BB0_37;
	setp.eq.s32 	%p55, %r11, 2;
	add.s32 	%r242, %r254, -2;
	cvt.u64.u32 	%rd572, %r242;
	mad.lo.s64 	%rd573, %rd572, %rd3, %rd12;
	shl.b64 	%rd574, %rd573, 3;
	add.s64 	%rd575, %rd5, %rd574;
	ld.global.nc.f64 	%fd354, [%rd575];
	fma.rn.f64 	%fd374, %fd11, %fd374, %fd354;
	@%p55 bra 	$L__BB0_37;
	add.s32 	%r243, %r254, -3;
	cvt.u64.u32 	%rd576, %r243;
	mad.lo.s64 	%rd577, %rd576, %rd3, %rd12;
	shl.b64 	%rd578, %rd577, 3;
	add.s64 	%rd579, %rd5, %rd578;
	ld.global.nc.f64 	%fd355, [%rd579];
	fma.rn.f64 	%fd374, %fd11, %fd374, %fd355;
$L__BB0_37:
	fma.rn.f64 	%fd365, %fd12, %fd365, %fd374;
	setp.gt.s32 	%p56, %r27, 1;
	@%p56 bra 	$L__BB0_24;
	cvt.u32.u64 	%r244, %rd10;
	add.s64 	%rd580, %rd6, %rd10;
	shl.b64 	%rd581, %rd580, 3;
	add.s64 	%rd582, %rd1, %rd581;
	st.global.f64 	[%rd582], %fd365;
	add.s32 	%r245, %r244, 1;
	setp.eq.s32 	%p57, %r245, %r88;
	@%p57 bra 	$L__BB0_81;
	bra.uni 	$L__BB0_9;
$L__BB0_39:
	and.b32  	%r40, %r85, 15;
	add.s32 	%r41, %r40, -1;
	and.b32  	%r42, %r85, 7;
	add.s32 	%r43, %r42, -1;
	and.b32  	%r44, %r85, 2147483632;
	and.b32  	%r45, %r85, 3;
	mov.b32 	%r257, 0;
$L__BB0_40:
	setp.lt.u32 	%p28, %r85, 16;
	cvt.u64.u32 	%rd13, %r257;
	add.s64 	%rd193, %rd9, %rd13;
	shl.b64 	%rd194, %rd193, 3;
	add.s64 	%rd195, %rd5, %rd194;
	ld.global.nc.f64 	%fd382, [%rd195];
	add.s64 	%rd14, %rd8, %rd13;
	mov.u32 	%r260, %r85;
	@%p28 bra 	$L__BB0_43;
	mov.b32 	%r259, 0;
	mov.u32 	%r260, %r85;
$L__BB0_42:
	.pragma "nounroll";
	add.s32 	%r152, %r260, -1;
	cvt.u64.u32 	%rd196, %r152;
	mad.lo.s64 	%rd197, %rd4, %rd196, %rd14;
	shl.b64 	%rd198, %rd197, 3;
	add.s64 	%rd199, %rd5, %rd198;
	ld.global.nc.f64 	%fd180, [%rd199];
	fma.rn.f64 	%fd181, %fd12, %fd382, %fd180;
	add.s32 	%r153, %r260, -2;
	cvt.u64.u32 	%rd200, %r153;
	mad.lo.s64 	%rd201, %rd4, %rd200, %rd14;
	shl.b64 	%rd202, %rd201, 3;
	add.s64 	%rd203, %rd5, %rd202;
	ld.global.nc.f64 	%fd182, [%rd203];
	fma.rn.f64 	%fd183, %fd12, %fd181, %fd182;
	add.s32 	%r154, %r260, -3;
	cvt.u64.u32 	%rd204, %r154;
	mad.lo.s64 	%rd205, %rd4, %rd204, %rd14;
	shl.b64 	%rd206, %rd205, 3;
	add.s64 	%rd207, %rd5, %rd206;
	ld.global.nc.f64 	%fd184, [%rd207];
	fma.rn.f64 	%fd185, %fd12, %fd183, %fd184;
	add.s32 	%r155, %r260, -4;
	cvt.u64.u32 	%rd208, %r155;
	mad.lo.s64 	%rd209, %rd4, %rd208, %rd14;
	shl.b64 	%rd210, %rd209, 3;
	add.s64 	%rd211, %rd5, %rd210;
	ld.global.nc.f64 	%fd186, [%rd211];
	fma.rn.f64 	%fd187, %fd12, %fd185, %fd186;
	add.s32 	%r156, %r260, -5;
	cvt.u64.u32 	%rd212, %r156;
	mad.lo.s64 	%rd213, %rd4, %rd212, %rd14;
	shl.b64 	%rd214, %rd213, 3;
	add.s64 	%rd215, %rd5, %rd214;
	ld.global.nc.f64 	%fd188, [%rd215];
	fma.rn.f64 	%fd189, %fd12, %fd187, %fd188;
	add.s32 	%r157, %r260, -6;
	cvt.u64.u32 	%rd216, %r157;
	mad.lo.s64 	%rd217, %rd4, %rd216, %rd14;
	shl.b64 	%rd218, %rd217, 3;
	add.s64 	%rd219, %rd5, %rd218;
	ld.global.nc.f64 	%fd190, [%rd219];
	fma.rn.f64 	%fd191, %fd12, %fd189, %fd190;
	add.s32 	%r158, %r260, -7;
	cvt.u64.u32 	%rd220, %r158;
	mad.lo.s64 	%rd221, %rd4, %rd220, %rd14;
	shl.b64 	%rd222, %rd221, 3;
	add.s64 	%rd223, %rd5, %rd222;
	ld.global.nc.f64 	%fd192, [%rd223];
	fma.rn.f64 	%fd193, %fd12, %fd191, %fd192;
	add.s32 	%r159, %r260, -8;
	cvt.u64.u32 	%rd224, %r159;
	mad.lo.s64 	%rd225, %rd4, %rd224, %rd14;
	shl.b64 	%rd226, %rd225, 3;
	add.s64 	%rd227, %rd5, %rd226;
	ld.global.nc.f64 	%fd194, [%rd227];
	fma.rn.f64 	%fd195, %fd12, %fd193, %fd194;
	add.s32 	%r160, %r260, -9;
	cvt.u64.u32 	%rd228, %r160;
	mad.lo.s64 	%rd229, %rd4, %rd228, %rd14;
	shl.b64 	%rd230, %rd229, 3;
	add.s64 	%rd231, %rd5, %rd230;
	ld.global.nc.f64 	%fd196, [%rd231];
	fma.rn.f64 	%fd197, %fd12, %fd195, %fd196;
	add.s32 	%r161, %r260, -10;
	cvt.u64.u32 	%rd232, %r161;
	mad.lo.s64 	%rd233, %rd4, %rd232, %rd14;
	shl.b64 	%rd234, %rd233, 3;
	add.s64 	%rd235, %rd5, %rd234;
	ld.global.nc.f64 	%fd198, [%rd235];
	fma.rn.f64 	%fd199, %fd12, %fd197, %fd198;
	add.s32 	%r162, %r260, -11;
	cvt.u64.u32 	%rd236, %r162;
	mad.lo.s64 	%rd237, %rd4, %rd236, %rd14;
	shl.b64 	%rd238, %rd237, 3;
	add.s64 	%rd239, %rd5, %rd238;
	ld.global.nc.f64 	%fd200, [%rd239];
	fma.rn.f64 	%fd201, %fd12, %fd199, %fd200;
	add.s32 	%r163, %r260, -12;
	cvt.u64.u32 	%rd240, %r163;
	mad.lo.s64 	%rd241, %rd4, %rd240, %rd14;
	shl.b64 	%rd242, %rd241, 3;
	add.s64 	%rd243, %rd5, %rd242;
	ld.global.nc.f64 	%fd202, [%rd243];
	fma.rn.f64 	%fd203, %fd12, %fd201, %fd202;
	add.s32 	%r164, %r260, -13;
	cvt.u64.u32 	%rd244, %r164;
	mad.lo.s64 	%rd245, %rd4, %rd244, %rd14;
	shl.b64 	%rd246, %rd245, 3;
	add.s64 	%rd247, %rd5, %rd246;
	ld.global.nc.f64 	%fd204, [%rd247];
	fma.rn.f64 	%fd205, %fd12, %fd203, %fd204;
	add.s32 	%r165, %r260, -14;
	cvt.u64.u32 	%rd248, %r165;
	mad.lo.s64 	%rd249, %rd4, %rd248, %rd14;
	shl.b64 	%rd250, %rd249, 3;
	add.s64 	%rd251, %rd5, %rd250;
	ld.global.nc.f64 	%fd206, [%rd251];
	fma.rn.f64 	%fd207, %fd12, %fd205, %fd206;
	add.s32 	%r166, %r260, -15;
	cvt.u64.u32 	%rd252, %r166;
	mad.lo.s64 	%rd253, %rd4, %rd252, %rd14;
	shl.b64 	%rd254, %rd253, 3;
	add.s64 	%rd255, %rd5, %rd254;
	ld.global.nc.f64 	%fd208, [%rd255];
	fma.rn.f64 	%fd209, %fd12, %fd207, %fd208;
	add.s32 	%r260, %r260, -16;
	cvt.u64.u32 	%rd256, %r260;
	mad.lo.s64 	%rd257, %rd4, %rd256, %rd14;
	shl.b64 	%rd258, %rd257, 3;
	add.s64 	%rd259, %rd5, %rd258;
	ld.global.nc.f64 	%fd210, [%rd259];
	fma.rn.f64 	%fd382, %fd12, %fd209, %fd210;
	add.s32 	%r259, %r259, 16;
	setp.ne.s32 	%p29, %r259, %r44;
	@%p29 bra 	$L__BB0_42;
$L__BB0_43:
	setp.eq.s32 	%p30, %r40, 0;
	@%p30 bra 	$L__BB0_53;
	setp.lt.u32 	%p31, %r41, 7;
	@%p31 bra 	$L__BB0_46;
	add.s32 	%r167, %r260, -1;
	cvt.u64.u32 	%rd260, %r167;
	mad.lo.s64 	%rd261, %rd4, %rd260, %rd14;
	shl.b64 	%rd262, %rd261, 3;
	add.s64 	%rd263, %rd5, %rd262;
	ld.global.nc.f64 	%fd212, [%rd263];
	fma.rn.f64 	%fd213, %fd12, %fd382, %fd212;
	add.s32 	%r168, %r260, -2;
	cvt.u64.u32 	%rd264, %r168;
	mad.lo.s64 	%rd265, %rd4, %rd264, %rd14;
	shl.b64 	%rd266, %rd265, 3;
	add.s64 	%rd267, %rd5, %rd266;
	ld.global.nc.f64 	%fd214, [%rd267];
	fma.rn.f64 	%fd215, %fd12, %fd213, %fd214;
	add.s32 	%r169, %r260, -3;
	cvt.u64.u32 	%rd268, %r169;
	mad.lo.s64 	%rd269, %rd4, %rd268, %rd14;
	shl.b64 	%rd270, %rd269, 3;
	add.s64 	%rd271, %rd5, %rd270;
	ld.global.nc.f64 	%fd216, [%rd271];
	fma.rn.f64 	%fd217, %fd12, %fd215, %fd216;
	add.s32 	%r170, %r260, -4;
	cvt.u64.u32 	%rd272, %r170;
	mad.lo.s64 	%rd273, %rd4, %rd272, %rd14;
	shl.b64 	%rd274, %rd273, 3;
	add.s64 	%rd275, %rd5, %rd274;
	ld.global.nc.f64 	%fd218, [%rd275];
	fma.rn.f64 	%fd219, %fd12, %fd217, %fd218;
	add.s32 	%r171, %r260, -5;
	cvt.u64.u32 	%rd276, %r171;
	mad.lo.s64 	%rd277, %rd4, %rd276, %rd14;
	shl.b64 	%rd278, %rd277, 3;
	add.s64 	%rd279, %rd5, %rd278;
	ld.global.nc.f64 	%fd220, [%rd279];
	fma.rn.f64 	%fd221, %fd12, %fd219, %fd220;
	add.s32 	%r172, %r260, -6;
	cvt.u64.u32 	%rd280, %r172;
	mad.lo.s64 	%rd281, %rd4, %rd280, %rd14;
	shl.b64 	%rd282, %rd281, 3;
	add.s64 	%rd283, %rd5, %rd282;
	ld.global.nc.f64 	%fd222, [%rd283];
	fma.rn.f64 	%fd223, %fd12, %fd221, %fd222;
	add.s32 	%r173, %r260, -7;
	cvt.u64.u32 	%rd284, %r173;
	mad.lo.s64 	%rd285, %rd4, %rd284, %rd14;
	shl.b64 	%rd286, %rd285, 3;
	add.s64 	%rd287, %rd5, %rd286;
	ld.global.nc.f64 	%fd224, [%rd287];
	fma.rn.f64 	%fd225, %fd12, %fd223, %fd224;
	add.s32 	%r260, %r260, -8;
	cvt.u64.u32 	%rd288, %r260;
	mad.lo.s64 	%rd289, %rd4, %rd288, %rd14;
	shl.b64 	%rd290, %rd289, 3;
	add.s64 	%rd291, %rd5, %rd290;
	ld.global.nc.f64 	%fd226, [%rd291];
	fma.rn.f64 	%fd382, %fd12, %fd225, %fd226;
$L__BB0_46:
	setp.eq.s32 	%p32, %r42, 0;
	@%p32 bra 	$L__BB0_53;
	setp.lt.u32 	%p33, %r43, 3;
	@%p33 bra 	$L__BB0_49;
	add.s32 	%r174, %r260, -1;
	cvt.u64.u32 	%rd292, %r174;
	mad.lo.s64 	%rd293, %rd4, %rd292, %rd14;
	shl.b64 	%rd294, %rd293, 3;
	add.s64 	%rd295, %rd5, %rd294;
	ld.global.nc.f64 	%fd228, [%rd295];
	fma.rn.f64 	%fd229, %fd12, %fd382, %fd228;
	add.s32 	%r175, %r260, -2;
	cvt.u64.u32 	%rd296, %r175;
	mad.lo.s64 	%rd297, %rd4, %rd296, %rd14;
	shl.b64 	%rd298, %rd297, 3;
	add.s64 	%rd299, %rd5, %rd298;
	ld.global.nc.f64 	%fd230, [%rd299];
	fma.rn.f64 	%fd231, %fd12, %fd229, %fd230;
	add.s32 	%r176, %r260, -3;
	cvt.u64.u32 	%rd300, %r176;
	mad.lo.s64 	%rd301, %rd4, %rd300, %rd14;
	shl.b64 	%rd302, %rd301, 3;
	add.s64 	%rd303, %rd5, %rd302;
	ld.global.nc.f64 	%fd232, [%rd303];
	fma.rn.f64 	%fd233, %fd12, %fd231, %fd232;
	add.s32 	%r260, %r260, -4;
	cvt.u64.u32 	%rd304, %r260;
	mad.lo.s64 	%rd305, %rd4, %rd304, %rd14;
	shl.b64 	%rd306, %rd305, 3;
	add.s64 	%rd307, %rd5, %rd306;
	ld.global.nc.f64 	%fd234, [%rd307];
	fma.rn.f64 	%fd382, %fd12, %fd233, %fd234;
$L__BB0_49:
	setp.eq.s32 	%p34, %r45, 0;
	@%p34 bra 	$L__BB0_53;
	setp.eq.s32 	%p35, %r45, 1;
	add.s32 	%r177, %r260, -1;
	cvt.u64.u32 	%rd308, %r177;
	mad.lo.s64 	%rd309, %rd4, %rd308, %rd14;
	shl.b64 	%rd310, %rd309, 3;
	add.s64 	%rd311, %rd5, %rd310;
	ld.global.nc.f64 	%fd235, [%rd311];
	fma.rn.f64 	%fd382, %fd12, %fd382, %fd235;
	@%p35 bra 	$L__BB0_53;
	setp.eq.s32 	%p36, %r45, 2;
	add.s32 	%r178, %r260, -2;
	cvt.u64.u32 	%rd312, %r178;
	mad.lo.s64 	%rd313, %rd4, %rd312, %rd14;
	shl.b64 	%rd314, %rd313, 3;
	add.s64 	%rd315, %rd5, %rd314;
	ld.global.nc.f64 	%fd236, [%rd315];
	fma.rn.f64 	%fd382, %fd12, %fd382, %fd236;
	@%p36 bra 	$L__BB0_53;
	add.s32 	%r179, %r260, -3;
	cvt.u64.u32 	%rd316, %r179;
	mad.lo.s64 	%rd317, %rd4, %rd316, %rd14;
	shl.b64 	%rd318, %rd317, 3;
	add.s64 	%rd319, %rd5, %rd318;
	ld.global.nc.f64 	%fd237, [%rd319];
	fma.rn.f64 	%fd382, %fd12, %fd382, %fd237;
$L__BB0_53:
	cvt.u32.u64 	%r180, %rd13;
	add.s64 	%rd320, %rd6, %rd13;
	shl.b64 	%rd321, %rd320, 3;
	add.s64 	%rd322, %rd1, %rd321;
	st.global.f64 	[%rd322], %fd382;
	add.s32 	%r257, %r180, 1;
	setp.eq.s32 	%p37, %r257, %r88;
	@%p37 bra 	$L__BB0_81;
	bra.uni 	$L__BB0_40;
$L__BB0_54:
	setp.lt.s32 	%p8, %r84, 1;
	@%p8 bra 	$L__BB0_70;
	and.b32  	%r57, %r84, 15;
	add.s32 	%r58, %r57, -1;
	and.b32  	%r59, %r84, 7;
	add.s32 	%r60, %r59, -1;
	and.b32  	%r61, %r84, 2147483632;
	and.b32  	%r62, %r84, 3;
	mov.b32 	%r263, 0;
$L__BB0_56:
	setp.lt.u32 	%p17, %r84, 16;
	cvt.u64.u32 	%rd15, %r263;
	add.s64 	%rd63, %rd9, %rd15;
	shl.b64 	%rd64, %rd63, 3;
	add.s64 	%rd65, %rd5, %rd64;
	ld.global.nc.f64 	%fd390, [%rd65];
	add.s64 	%rd16, %rd7, %rd15;
	mov.u32 	%r266, %r84;
	@%p17 bra 	$L__BB0_59;
	mov.b32 	%r265, 0;
	mov.u32 	%r266, %r84;
$L__BB0_58:
	.pragma "nounroll";
	add.s32 	%r121, %r266, -1;
	cvt.u64.u32 	%rd66, %r121;
	mad.lo.s64 	%rd67, %rd66, %rd3, %rd16;
	shl.b64 	%rd68, %rd67, 3;
	add.s64 	%rd69, %rd5, %rd68;
	ld.global.nc.f64 	%fd121, [%rd69];
	fma.rn.f64 	%fd122, %fd11, %fd390, %fd121;
	add.s32 	%r122, %r266, -2;
	cvt.u64.u32 	%rd70, %r122;
	mad.lo.s64 	%rd71, %rd70, %rd3, %rd16;
	shl.b64 	%rd72, %rd71, 3;
	add.s64 	%rd73, %rd5, %rd72;
	ld.global.nc.f64 	%fd123, [%rd73];
	fma.rn.f64 	%fd124, %fd11, %fd122, %fd123;
	add.s32 	%r123, %r266, -3;
	cvt.u64.u32 	%rd74, %r123;
	mad.lo.s64 	%rd75, %rd74, %rd3, %rd16;
	shl.b64 	%rd76, %rd75, 3;
	add.s64 	%rd77, %rd5, %rd76;
	ld.global.nc.f64 	%fd125, [%rd77];
	fma.rn.f64 	%fd126, %fd11, %fd124, %fd125;
	add.s32 	%r124, %r266, -4;
	cvt.u64.u32 	%rd78, %r124;
	mad.lo.s64 	%rd79, %rd78, %rd3, %rd16;
	shl.b64 	%rd80, %rd79, 3;
	add.s64 	%rd81, %rd5, %rd80;
	ld.global.nc.f64 	%fd127, [%rd81];
	fma.rn.f64 	%fd128, %fd11, %fd126, %fd127;
	add.s32 	%r125, %r266, -5;
	cvt.u64.u32 	%rd82, %r125;
	mad.lo.s64 	%rd83, %rd82, %rd3, %rd16;
	shl.b64 	%rd84, %rd83, 3;
	add.s64 	%rd85, %rd5, %rd84;
	ld.global.nc.f64 	%fd129, [%rd85];
	fma.rn.f64 	%fd130, %fd11, %fd128, %fd129;
	add.s32 	%r126, %r266, -6;
	cvt.u64.u32 	%rd86, %r126;
	mad.lo.s64 	%rd87, %rd86, %rd3, %rd16;
	shl.b64 	%rd88, %rd87, 3;
	add.s64 	%rd89, %rd5, %rd88;
	ld.global.nc.f64 	%fd131, [%rd89];
	fma.rn.f64 	%fd132, %fd11, %fd130, %fd131;
	add.s32 	%r127, %r266, -7;
	cvt.u64.u32 	%rd90, %r127;
	mad.lo.s64 	%rd91, %rd90, %rd3, %rd16;
	shl.b64 	%rd92, %rd91, 3;
	add.s64 	%rd93, %rd5, %rd92;
	ld.global.nc.f64 	%fd133, [%rd93];
	fma.rn.f64 	%fd134, %fd11, %fd132, %fd133;
	add.s32 	%r128, %r266, -8;
	cvt.u64.u32 	%rd94, %r128;
	mad.lo.s64 	%rd95, %rd94, %rd3, %rd16;
	shl.b64 	%rd96, %rd95, 3;
	add.s64 	%rd97, %rd5, %rd96;
	ld.global.nc.f64 	%fd135, [%rd97];
	fma.rn.f64 	%fd136, %fd11, %fd134, %fd135;
	add.s32 	%r129, %r266, -9;
	cvt.u64.u32 	%rd98, %r129;
	mad.lo.s64 	%rd99, %rd98, %rd3, %rd16;
	shl.b64 	%rd100, %rd99, 3;
	add.s64 	%rd101, %rd5, %rd100;
	ld.global.nc.f64 	%fd137, [%rd101];
	fma.rn.f64 	%fd138, %fd11, %fd136, %fd137;
	add.s32 	%r130, %r266, -10;
	cvt.u64.u32 	%rd102, %r130;
	mad.lo.s64 	%rd103, %rd102, %rd3, %rd16;
	shl.b64 	%rd104, %rd103, 3;
	add.s64 	%rd105, %rd5, %rd104;
	ld.global.nc.f64 	%fd139, [%rd105];
	fma.rn.f64 	%fd140, %fd11, %fd138, %fd139;
	add.s32 	%r131, %r266, -11;
	cvt.u64.u32 	%rd106, %r131;
	mad.lo.s64 	%rd107, %rd106, %rd3, %rd16;
	shl.b64 	%rd108, %rd107, 3;
	add.s64 	%rd109, %rd5, %rd108;
	ld.global.nc.f64 	%fd141, [%rd109];
	fma.rn.f64 	%fd142, %fd11, %fd140, %fd141;
	add.s32 	%r132, %r266, -12;
	cvt.u64.u32 	%rd110, %r132;
	mad.lo.s64 	%rd111, %rd110, %rd3, %rd16;
	shl.b64 	%rd112, %rd111, 3;
	add.s64 	%rd113, %rd5, %rd112;
	ld.global.nc.f64 	%fd143, [%rd113];
	fma.rn.f64 	%fd144, %fd11, %fd142, %fd143;
	add.s32 	%r133, %r266, -13;
	cvt.u64.u32 	%rd114, %r133;
	mad.lo.s64 	%rd115, %rd114, %rd3, %rd16;
	shl.b64 	%rd116, %rd115, 3;
	add.s64 	%rd117, %rd5, %rd116;
	ld.global.nc.f64 	%fd145, [%rd117];
	fma.rn.f64 	%fd146, %fd11, %fd144, %fd145;
	add.s32 	%r134, %r266, -14;
	cvt.u64.u32 	%rd118, %r134;
	mad.lo.s64 	%rd119, %rd118, %rd3, %rd16;
	shl.b64 	%rd120, %rd119, 3;
	add.s64 	%rd121, %rd5, %rd120;
	ld.global.nc.f64 	%fd147, [%rd121];
	fma.rn.f64 	%fd148, %fd11, %fd146, %fd147;
	add.s32 	%r135, %r266, -15;
	cvt.u64.u32 	%rd122, %r135;
	mad.lo.s64 	%rd123, %rd122, %rd3, %rd16;
	shl.b64 	%rd124, %rd123, 3;
	add.s64 	%rd125, %rd5, %rd124;
	ld.global.nc.f64 	%fd149, [%rd125];
	fma.rn.f64 	%fd150, %fd11, %fd148, %fd149;
	add.s32 	%r266, %r266, -16;
	cvt.u64.u32 	%rd126, %r266;
	mad.lo.s64 	%rd127, %rd126, %rd3, %rd16;
	shl.b64 	%rd128, %rd127, 3;
	add.s64 	%rd129, %rd5, %rd128;
	ld.global.nc.f64 	%fd151, [%rd129];
	fma.rn.f64 	%fd390, %fd11, %fd150, %fd151;
	add.s32 	%r265, %r265, 16;
	setp.ne.s32 	%p18, %r265, %r61;
	@%p18 bra 	$L__BB0_58;
$L__BB0_59:
	setp.eq.s32 	%p19, %r57, 0;
	@%p19 bra 	$L__BB0_69;
	setp.lt.u32 	%p20, %r58, 7;
	@%p20 bra 	$L__BB0_62;
	add.s32 	%r136, %r266, -1;
	cvt.u64.u32 	%rd130, %r136;
	mad.lo.s64 	%rd131, %rd130, %rd3, %rd16;
	shl.b64 	%rd132, %rd131, 3;
	add.s64 	%rd133, %rd5, %rd132;
	ld.global.nc.f64 	%fd153, [%rd133];
	fma.rn.f64 	%fd154, %fd11, %fd390, %fd153;
	add.s32 	%r137, %r266, -2;
	cvt.u64.u32 	%rd134, %r137;
	mad.lo.s64 	%rd135, %rd134, %rd3, %rd16;
	shl.b64 	%rd136, %rd135, 3;
	add.s64 	%rd137, %rd5, %rd136;
	ld.global.nc.f64 	%fd155, [%rd137];
	fma.rn.f64 	%fd156, %fd11, %fd154, %fd155;
	add.s32 	%r138, %r266, -3;
	cvt.u64.u32 	%rd138, %r138;
	mad.lo.s64 	%rd139, %rd138, %rd3, %rd16;
	shl.b64 	%rd140, %rd139, 3;
	add.s64 	%rd141, %rd5, %rd140;
	ld.global.nc.f64 	%fd157, [%rd141];
	fma.rn.f64 	%fd158, %fd11, %fd156, %fd157;
	add.s32 	%r139, %r266, -4;
	cvt.u64.u32 	%rd142, %r139;
	mad.lo.s64 	%rd143, %rd142, %rd3, %rd16;
	shl.b64 	%rd144, %rd143, 3;
	add.s64 	%rd145, %rd5, %rd144;
	ld.global.nc.f64 	%fd159, [%rd145];
	fma.rn.f64 	%fd160, %fd11, %fd158, %fd159;
	add.s32 	%r140, %r266, -5;
	cvt.u64.u32 	%rd146, %r140;
	mad.lo.s64 	%rd147, %rd146, %rd3, %rd16;
	shl.b64 	%rd148, %rd147, 3;
	add.s64 	%rd149, %rd5, %rd148;
	ld.global.nc.f64 	%fd161, [%rd149];
	fma.rn.f64 	%fd162, %fd11, %fd160, %fd161;
	add.s32 	%r141, %r266, -6;
	cvt.u64.u32 	%rd150, %r141;
	mad.lo.s64 	%rd151, %rd150, %rd3, %rd16;
	shl.b64 	%rd152, %rd151, 3;
	add.s64 	%rd153, %rd5, %rd152;
	ld.global.nc.f64 	%fd163, [%rd153];
	fma.rn.f64 	%fd164, %fd11, %fd162, %fd163;
	add.s32 	%r142, %r266, -7;
	cvt.u64.u32 	%rd154, %r142;
	mad.lo.s64 	%rd155, %rd154, %rd3, %rd16;
	shl.b64 	%rd156, %rd155, 3;
	add.s64 	%rd157, %rd5, %rd156;
	ld.global.nc.f64 	%fd165, [%rd157];
	fma.rn.f64 	%fd166, %fd11, %fd164, %fd165;
	add.s32 	%r266, %r266, -8;
	cvt.u64.u32 	%rd158, %r266;
	mad.lo.s64 	%rd159, %rd158, %rd3, %rd16;
	shl.b64 	%rd160, %rd159, 3;
	add.s64 	%rd161, %rd5, %rd160;
	ld.global.nc.f64 	%fd167, [%rd161];
	fma.rn.f64 	%fd390, %fd11, %fd166, %fd167;
$L__BB0_62:
	setp.eq.s32 	%p21, %r59, 0;
	@%p21 bra 	$L__BB0_69;
	setp.lt.u32 	%p22, %r60, 3;
	@%p22 bra 	$L__BB0_65;
	add.s32 	%r143, %r266, -1;
	cvt.u64.u32 	%rd162, %r143;
	mad.lo.s64 	%rd163, %rd162, %rd3, %rd16;
	shl.b64 	%rd164, %rd163, 3;
	add.s64 	%rd165, %rd5, %rd164;
	ld.global.nc.f64 	%fd169, [%rd165];
	fma.rn.f64 	%fd170, %fd11, %fd390, %fd169;
	add.s32 	%r144, %r266, -2;
	cvt.u64.u32 	%rd166, %r144;
	mad.lo.s64 	%rd167, %rd166, %rd3, %rd16;
	shl.b64 	%rd168, %rd167, 3;
	add.s64 	%rd169, %rd5, %rd168;
	ld.global.nc.f64 	%fd171, [%rd169];
	fma.rn.f64 	%fd172, %fd11, %fd170, %fd171;
	add.s32 	%r145, %r266, -3;
	cvt.u64.u32 	%rd170, %r145;
	mad.lo.s64 	%rd171, %rd170, %rd3, %rd16;
	shl.b64 	%rd172, %rd171, 3;
	add.s64 	%rd173, %rd5, %rd172;
	ld.global.nc.f64 	%fd173, [%rd173];
	fma.rn.f64 	%fd174, %fd11, %fd172, %fd173;
	add.s32 	%r266, %r266, -4;
	cvt.u64.u32 	%rd174, %r266;
	mad.lo.s64 	%rd175, %rd174, %rd3, %rd16;
	shl.b64 	%rd176, %rd175, 3;
	add.s64 	%rd177, %rd5, %rd176;
	ld.global.nc.f64 	%fd175, [%rd177];
	fma.rn.f64 	%fd390, %fd11, %fd174, %fd175;
$L__BB0_65:
	setp.eq.s32 	%p23, %r62, 0;
	@%p23 bra 	$L__BB0_69;
	setp.eq.s32 	%p24, %r62, 1;
	add.s32 	%r146, %r266, -1;
	cvt.u64.u32 	%rd178, %r146;
	mad.lo.s64 	%rd179, %rd178, %rd3, %rd16;
	shl.b64 	%rd180, %rd179, 3;
	add.s64 	%rd181, %rd5, %rd180;
	ld.global.nc.f64 	%fd176, [%rd181];
	fma.rn.f64 	%fd390, %fd11, %fd390, %fd176;
	@%p24 bra 	$L__BB0_69;
	setp.eq.s32 	%p25, %r62, 2;
	add.s32 	%r147, %r266, -2;
	cvt.u64.u32 	%rd182, %r147;
	mad.lo.s64 	%rd183, %rd182, %rd3, %rd16;
	shl.b64 	%rd184, %rd183, 3;
	add.s64 	%rd185, %rd5, %rd184;
	ld.global.nc.f64 	%fd177, [%rd185];
	fma.rn.f64 	%fd390, %fd11, %fd390, %fd177;
	@%p25 bra 	$L__BB0_69;
	add.s32 	%r148, %r266, -3;
	cvt.u64.u32 	%rd186, %r148;
	mad.lo.s64 	%rd187, %rd186, %rd3, %rd16;
	shl.b64 	%rd188, %rd187, 3;
	add.s64 	%rd189, %rd5, %rd188;
	ld.global.nc.f64 	%fd178, [%rd189];
	fma.rn.f64 	%fd390, %fd11, %fd390, %fd178;
$L__BB0_69:
	cvt.u32.u64 	%r149, %rd15;
	add.s64 	%rd190, %rd6, %rd15;
	shl.b64 	%rd191, %rd190, 3;
	add.s64 	%rd192, %rd1, %rd191;
	st.global.f64 	[%rd192], %fd390;
	add.s32 	%r263, %r149, 1;
	setp.eq.s32 	%p26, %r263, %r88;
	@%p26 bra 	$L__BB0_81;
	bra.uni 	$L__BB0_56;
$L__BB0_70:
	and.b32  	%r74, %r88, 7;
	setp.lt.u32 	%p9, %r88, 8;
	mov.b32 	%r271, 0;
	@%p9 bra 	$L__BB0_73;
	and.b32  	%r271, %r88, 2147483640;
	mov.b32 	%r269, 0;
$L__BB0_72:
	.pragma "nounroll";
	cvt.u64.u32 	%rd35, %r269;
	add.s64 	%rd36, %rd9, %rd35;
	shl.b64 	%rd37, %rd36, 3;
	add.s64 	%rd38, %rd5, %rd37;
	ld.global.nc.f64 	%fd105, [%rd38];
	add.s64 	%rd39, %rd6, %rd35;
	shl.b64 	%rd40, %rd39, 3;
	add.s64 	%rd41, %rd1, %rd40;
	st.global.f64 	[%rd41], %fd105;
	ld.global.nc.f64 	%fd106, [%rd38+8];
	st.global.f64 	[%rd41+8], %fd106;
	ld.global.nc.f64 	%fd107, [%rd38+16];
	st.global.f64 	[%rd41+16], %fd107;
	ld.global.nc.f64 	%fd108, [%rd38+24];
	st.global.f64 	[%rd41+24], %fd108;
	ld.global.nc.f64 	%fd109, [%rd38+32];
	st.global.f64 	[%rd41+32], %fd109;
	ld.global.nc.f64 	%fd110, [%rd38+40];
	st.global.f64 	[%rd41+40], %fd110;
	ld.global.nc.f64 	%fd111, [%rd38+48];
	st.global.f64 	[%rd41+48], %fd111;
	ld.global.nc.f64 	%fd112, [%rd38+56];
	st.global.f64 	[%rd41+56], %fd112;
	add.s32 	%r269, %r269, 8;
	setp.ne.s32 	%p10, %r269, %r271;
	@%p10 bra 	$L__BB0_72;
$L__BB0_73:
	setp.eq.s32 	%p11, %r74, 0;
	@%p11 bra 	$L__BB0_81;
	and.b32  	%r79, %r88, 3;
	setp.lt.u32 	%p12, %r74, 4;
	@%p12 bra 	$L__BB0_76;
	cvt.u64.u32 	%rd42, %r271;
	add.s64 	%rd43, %rd9, %rd42;
	shl.b64 	%rd44, %rd43, 3;
	add.s64 	%rd45, %rd5, %rd44;
	ld.global.nc.f64 	%fd113, [%rd45];
	add.s64 	%rd46, %rd6, %rd42;
	shl.b64 	%rd47, %rd46, 3;
	add.s64 	%rd48, %rd1, %rd47;
	st.global.f64 	[%rd48], %fd113;
	ld.global.nc.f64 	%fd114, [%rd45+8];
	st.global.f64 	[%rd48+8], %fd114;
	ld.global.nc.f64 	%fd115, [%rd45+16];
	st.global.f64 	[%rd48+16], %fd115;
	ld.global.nc.f64 	%fd116, [%rd45+24];
	st.global.f64 	[%rd48+24], %fd116;
	add.s32 	%r271, %r271, 4;
$L__BB0_76:
	setp.eq.s32 	%p13, %r79, 0;
	@%p13 bra 	$L__BB0_81;
	setp.eq.s32 	%p14, %r79, 1;
	@%p14 bra 	$L__BB0_79;
	cvt.u64.u32 	%rd49, %r271;
	add.s64 	%rd50, %rd9, %rd49;
	shl.b64 	%rd51, %rd50, 3;
	add.s64 	%rd52, %rd5, %rd51;
	ld.global.nc.f64 	%fd117, [%rd52];
	add.s64 	%rd53, %rd6, %rd49;
	shl.b64 	%rd54, %rd53, 3;
	add.s64 	%rd55, %rd1, %rd54;
	st.global.f64 	[%rd55], %fd117;
	ld.global.nc.f64 	%fd118, [%rd52+8];
	st.global.f64 	[%rd55+8], %fd118;
	add.s32 	%r271, %r271, 2;
$L__BB0_79:
	and.b32  	%r118, %r88, 1;
	setp.eq.b32 	%p15, %r118, 1;
	not.pred 	%p16, %p15;
	@%p16 bra 	$L__BB0_81;
	cvt.u64.u32 	%rd56, %r271;
	add.s64 	%rd57, %rd9, %rd56;
	shl.b64 	%rd58, %rd57, 3;
	add.s64 	%rd59, %rd5, %rd58;
	ld.global.nc.f64 	%fd119, [%rd59];
	add.s64 	%rd60, %rd6, %rd56;
	shl.b64 	%rd61, %rd60, 3;
	add.s64 	%rd62, %rd1, %rd61;
	st.global.f64 	[%rd62], %fd119;
$L__BB0_81:
	ret;

}


// ===== COMPILED SASS (sm_100) =====

	.target	sm_100

	.elftype	@"ET_EXEC"


//--------------------- .note.nv.tkinfo           --------------------------
	.section	.note.nv.tkinfo,"",@"SHT_NOTE"
	.sectionflags	@"SHF_NOTE_NV_TKINFO"
	.tkinfo
        /*0018*/ 	.word	0x00000002
        /*0030*/ 	.string	""
        /*0030*/ 	.string	"ptxas"
        /*0030*/ 	.string	"Cuda compilation tools, release 13.0, V13.0.88"
        /*0030*/ 	.string	"Build cuda_13.0.r13.0/compiler.36424714_0"
        /*0030*/ 	.string	"-arch sm_100 -m 64 "



//--------------------- .note.nv.cuinfo           --------------------------
	.section	.note.nv.cuinfo,"",@"SHT_NOTE"
	.sectionflags	@"SHF_NOTE_NV_CUINFO"
        /*0018*/ 	.short	0x0002
        /*001a*/ 	.short	0x0064
        /*001c*/ 	.short	0x0082
	.zero		2


//--------------------- .nv.info                  --------------------------
	.section	.nv.info,"",@"SHT_CUDA_INFO"
	.align	4


	//----- nvinfo : EIATTR_REGCOUNT
	.align		4
        /*0000*/ 	.byte	0x04, 0x2f
        /*0002*/ 	.short	(.L_1 - .L_0)
	.align		4
.L_0:
        /*0004*/ 	.word	index@(_Z20spline2d_many_kernel15spline2d_handlePKdPdi)
        /*0008*/ 	.word	0x00000020


	//----- nvinfo : EIATTR_FRAME_SIZE
	.align		4
.L_1:
        /*000c*/ 	.byte	0x04, 0x11
        /*000e*/ 	.short	(.L_3 - .L_2)
	.align		4
.L_2:
        /*0010*/ 	.word	index@($__internal_0_$__cuda_sm20_div_rn_f64_full)
        /*0014*/ 	.word	0x00000000


	//----- nvinfo : EIATTR_FRAME_SIZE
	.align		4
.L_3:
        /*0018*/ 	.byte	0x04, 0x11
        /*001a*/ 	.short	(.L_5 - .L_4)
	.align		4
.L_4:
        /*001c*/ 	.word	index@(_Z20spline2d_many_kernel15spline2d_handlePKdPdi)
        /*0020*/ 	.word	0x00000000


	//----- nvinfo : EIATTR_MIN_STACK_SIZE
	.align		4
.L_5:
        /*0024*/ 	.byte	0x04, 0x12
        /*0026*/ 	.short	(.L_7 - .L_6)
	.align		4
.L_6:
        /*0028*/ 	.word	index@(_Z20spline2d_many_kernel15spline2d_handlePKdPdi)
        /*002c*/ 	.word	0x00000000
.L_7:


//--------------------- .nv.compat                --------------------------
	.section	.nv.compat,"",@"SHT_CUDA_COMPAT_INFO"
	.align	4
        /*0000*/ 	.byte	0x02, 0x09, 0x00, 0x00, 0x02, 0x02, 0x01, 0x00, 0x02, 0x05, 0x05, 0x00, 0x03, 0x07, 0x01, 0x01
        /*0010*/ 	.byte	0x02, 0x03, 0x00, 0x00, 0x02, 0x06, 0x01, 0x00, 0x04, 0x0b, 0x08, 0x00, 0x01, 0x00, 0x00, 0x00
        /*0020*/ 	.byte	0x00, 0x00, 0x00, 0x00


//--------------------- .nv.info._Z20spline2d_many_kernel15spline2d_handlePKdPdi --------------------------
	.section	.nv.info._Z20spline2d_many_kernel15spline2d_handlePKdPdi,"",@"SHT_CUDA_INFO"
	.sectionflags	@""
	.align	4


	//----- nvinfo : EIATTR_CUDA_API_VERSION
	.align		4
        /*0000*/ 	.byte	0x04, 0x37
        /*0002*/ 	.short	(.L_9 - .L_8)
.L_8:
        /*0004*/ 	.word	0x00000082


	//----- nvinfo : EIATTR_KPARAM_INFO
	.align		4
.L_9:
        /*0008*/ 	.byte	0x04, 0x17
        /*000a*/ 	.short	(.L_11 - .L_10)
.L_10:
        /*000c*/ 	.word	0x00000000
        /*0010*/ 	.short	0x0003
        /*0012*/ 	.short	0x0070
        /*0014*/ 	.byte	0x00, 0xf0, 0x11, 0x00


	//----- nvinfo : EIATTR_KPARAM_INFO
	.align		4
.L_11:
        /*0018*/ 	.byte	0x04, 0x17
        /*001a*/ 	.short	(.L_13 - .L_12)
.L_12:
        /*001c*/ 	.word	0x00000000
        /*0020*/ 	.short	0x0002
        /*0022*/ 	.short	0x0068
        /*0024*/ 	.byte	0x00, 0xf5, 0x21, 0x00


	//----- nvinfo : EIATTR_KPARAM_INFO
	.align		4
.L_13:
        /*0028*/ 	.byte	0x04, 0x17
        /*002a*/ 	.short	(.L_15 - .L_14)
.L_14:
        /*002c*/ 	.word	0x00000000
        /*0030*/ 	.short	0x0001
        /*0032*/ 	.short	0x0060
        /*0034*/ 	.byte	0x00, 0xf5, 0x21, 0x00


	//----- nvinfo : EIATTR_KPARAM_INFO
	.align		4
.L_15:
        /*0038*/ 	.byte	0x04, 0x17
        /*003a*/ 	.short	(.L_17 - .L_16)
.L_16:
        /*003c*/ 	.word	0x00000000
        /*0040*/ 	.short	0x0000
        /*0042*/ 	.short	0x0000
        /*0044*/ 	.byte	0x00, 0xf0, 0x81, 0x01


	//----- nvinfo : EIATTR_SPARSE_MMA_MASK
	.align		4
.L_17:
        /*0048*/ 	.byte	0x03, 0x50
        /*004a*/ 	.short	0x0000


	//----- nvinfo : EIATTR_MAXREG_COUNT
	.align		4
        /*004c*/ 	.byte	0x03, 0x1b
        /*004e*/ 	.short	0x00ff


	//----- nvinfo : EIATTR_MERCURY_ISA_VERSION
	.align		4
        /*0050*/ 	.byte	0x03, 0x5f
        /*0052*/ 	.short	0x0101


	//----- nvinfo : EIATTR_VRC_CTA_INIT_COUNT
	.align		4
        /*0054*/ 	.byte	0x02, 0x4a
	.zero		1
	.zero		1


	//----- nvinfo : EIATTR_EXIT_INSTR_OFFSETS
	.align		4
        /*0058*/ 	.byte	0x04, 0x1c
        /*005a*/ 	.short	(.L_19 - .L_18)


	//   ....[0]....
.L_18:
        /*005c*/ 	.word	0x00000070


	//   ....[1]....
        /*0060*/ 	.word	0x00000bd0


	//   ....[2]....
        /*0064*/ 	.word	0x000030b0


	//   ....[3]....
        /*0068*/ 	.word	0x00004470


	//   ....[4]....
        /*006c*/ 	.word	0x00005740


	//   ....[5]....
        /*0070*/ 	.word	0x000059e0


	//   ....[6]....
        /*0074*/ 	.word	0x00005b50


	//   ....[7]....
        /*0078*/ 	.word	0x00005c90


	//   ....[8]....
        /*007c*/ 	.word	0x00005d50


	//----- nvinfo : EIATTR_CRS_STACK_SIZE
	.align		4
.L_19:
        /*0080*/ 	.byte	0x04, 0x1e
        /*0082*/ 	.short	(.L_21 - .L_20)
.L_20:
        /*0084*/ 	.word	0x00000000


	//----- nvinfo : EIATTR_CBANK_PARAM_SIZE
	.align		4
.L_21:
        /*0088*/ 	.byte	0x03, 0x19
        /*008a*/ 	.short	0x0074


	//----- nvinfo : EIATTR_PARAM_CBANK
	.align		4
        /*008c*/ 	.byte	0x04, 0x0a
        /*008e*/ 	.short	(.L_23 - .L_22)
	.align		4
.L_22:
        /*0090*/ 	.word	index@(.nv.constant0._Z20spline2d_many_kernel15spline2d_handlePKdPdi)
        /*0094*/ 	.short	0x0380
        /*0096*/ 	.short	0x0074


	//----- nvinfo : EIATTR_SW_WAR
	.align		4
.L_23:
        /*0098*/ 	.byte	0x04, 0x36
        /*009a*/ 	.short	(.L_25 - .L_24)
.L_24:
        /*009c*/ 	.word	0x00000008
.L_25:


//--------------------- .nv.callgraph             --------------------------
	.section	.nv.callgraph,"",@"SHT_CUDA_CALLGRAPH"
	.align	4
	.sectionentsize	8
	.align		4
        /*0000*/ 	.word	0x00000000
	.align		4
        /*0004*/ 	.word	0xffffffff
	.align		4
        /*0008*/ 	.word	0x00000000
	.align		4
        /*000c*/ 	.word	0xfffffffe
	.align		4
        /*0010*/ 	.word	0x00000000
	.align		4
        /*0014*/ 	.word	0xfffffffd
	.align		4
        /*0018*/ 	.word	0x00000000
	.align		4
        /*001c*/ 	.word	0xfffffffc


//--------------------- .text._Z20spline2d_many_kernel15spline2d_handlePKdPdi --------------------------
	.section	.text._Z20spline2d_many_kernel15spline2d_handlePKdPdi,"ax",@progbits
	.align	128
        .global         _Z20spline2d_many_kernel15spline2d_handlePKdPdi
        .type           _Z20spline2d_many_kernel15spline2d_handlePKdPdi,@function
        .size           _Z20spline2d_many_kernel15spline2d_handlePKdPdi,(.L_x_47 - _Z20spline2d_many_kernel15spline2d_handlePKdPdi)
        .other          _Z20spline2d_many_kernel15spline2d_handlePKdPdi,@"STO_CUDA_ENTRY STV_DEFAULT"
_Z20spline2d_many_kernel15spline2d_handlePKdPdi:
.text._Z20spline2d_many_kernel15spline2d_handlePKdPdi:
[----:B------:R-:W-:Y:S01]  /*0000*/  LDC R1, c[0x0][0x37c] ;  /* 0x0000df00ff017b82 */ /* 0x000fe20000000800 */
[----:B------:R-:W0:Y:S07]  /*0010*/  S2R R3, SR_TID.X ;  /* 0x0000000000037919 */ /* 0x000e2e0000002100 */
[----:B------:R-:W0:Y:S01]  /*0020*/  S2UR UR4, SR_CTAID.X ;  /* 0x00000000000479c3 */ /* 0x000e220000002500 */
[----:B------:R-:W1:Y:S07]  /*0030*/  LDCU UR5, c[0x0][0x3f0] ;  /* 0x00007e00ff0577ac */ /* 0x000e6e0008000800 */
[----:B------:R-:W0:Y:S02]  /*0040*/  LDC R0, c[0x0][0x360] ;  /* 0x0000d800ff007b82 */ /* 0x000e240000000800 */
[----:B0-----:R-:W-:-:S05]  /*0050*/  IMAD R0, R0, UR4, R3 ;  /* 0x0000000400007c24 */ /* 0x001fca000f8e0203 */
[----:B-1----:R-:W-:-:S13]  /*0060*/  ISETP.GE.AND P0, PT, R0, UR5, PT ;  /* 0x0000000500007c0c */ /* 0x002fda000bf06270 */
[----:B------:R-:W-:Y:S05]  /*0070*/  @P0 EXIT ;  /* 0x000000000000094d */ /* 0x000fea0003800000 */
[----:B------:R-:W0:Y:S01]  /*0080*/  LDC.64 R2, c[0x0][0x3e0] ;  /* 0x0000f800ff027b82 */ /* 0x000e220000000a00 */
[----:B------:R-:W1:Y:S01]  /*0090*/  LDCU.64 UR14, c[0x0][0x358] ;  /* 0x00006b00ff0e77ac */ /* 0x000e620008000a00 */
[----:B------:R-:W-:Y:S01]  /*00a0*/  IMAD.SHL.U32 R5, R0, 0x2, RZ ;  /* 0x0000000200057824 */ /* 0x000fe200078e00ff */
[----:B------:R-:W2:Y:S03]  /*00b0*/  LDCU UR4, c[0x0][0x394] ;  /* 0x00007280ff0477ac */ /* 0x000ea60008000800 */
[----:B0-----:R-:W-:-:S05]  /*00c0*/  IMAD.WIDE R2, R5, 0x8, R2 ;  /* 0x0000000805027825 */ /* 0x001fca00078e0202 */
[----:B-1----:R0:W5:Y:S04]  /*00d0*/  LDG.E.64.CONSTANT R6, desc[UR14][R2.64] ;  /* 0x0000000e02067981 */ /* 0x002168000c1e9b00 */
[----:B------:R0:W5:Y:S01]  /*00e0*/  LDG.E.64.CONSTANT R24, desc[UR14][R2.64+0x8] ;  /* 0x0000080e02187981 */ /* 0x000162000c1e9b00 */
[----:B--2---:R-:W-:-:S09]  /*00f0*/  UISETP.NE.AND UP0, UPT, UR4, URZ, UPT ;  /* 0x000000ff0400728c */ /* 0x004fd2000bf05270 */
[----:B0-----:R-:W-:Y:S05]  /*0100*/  BRA.U !UP0, `(.L_x_0) ;  /* 0x0000000108a07547 */ /* 0x001fea000b800000 */
[----:B------:R-:W0:Y:S01]  /*0110*/  LDCU UR4, c[0x0][0x388] ;  /* 0x00007100ff0477ac */ /* 0x000e220008000800 */
[----:B------:R-:W-:Y:S01]  /*0120*/  IMAD.MOV.U32 R2, RZ, RZ, 0x1 ;  /* 0x00000001ff027424 */ /* 0x000fe200078e00ff */
[----:B------:R-:W-:Y:S01]  /*0130*/  BSSY.RECONVERGENT B0, `(.L_x_1) ;  /* 0x000001c000007945 */ /* 0x000fe20003800200 */
[----:B------:R-:W1:Y:S01]  /*0140*/  LDCU.64 UR6, c[0x0][0x3b0] ;  /* 0x00007600ff0677ac */ /* 0x000e620008000a00 */
[----:B0-----:R-:W-:-:S09]  /*0150*/  UIADD3 UR4, UPT, UPT, UR4, -0x1, URZ ;  /* 0xffffffff04047890 */ /* 0x001fd2000fffe0ff */
[----:B------:R-:W1:Y:S02]  /*0160*/  I2F.F64 R8, UR4 ;  /* 0x0000000400087d12 */ /* 0x000e640008201c00 */
[----:B------:R-:W0:Y:S01]  /*0170*/  LDCU.64 UR4, c[0x0][0x3a0] ;  /* 0x00007400ff0477ac */ /* 0x000e220008000a00 */
[----:B-1----:R-:W-:Y:S02]  /*0180*/  DMUL R8, R8, UR6 ;  /* 0x0000000608087c28 */ /* 0x002fe40008000000 */
[----:B0----5:R-:W-:-:S04]  /*0190*/  DADD R6, R6, -UR4 ;  /* 0x8000000406067e29 */ /* 0x021fc80008000000 */
[----:B------:R-:W0:Y:S06]  /*01a0*/  MUFU.RCP64H R3, R9 ;  /* 0x0000000900037308 */ /* 0x000e2c0000001800 */
[----:B------:R-:W-:Y:S01]  /*01b0*/  FSETP.GEU.AND P1, PT, |R7|, 6.5827683646048100446e-37, PT ;  /* 0x036000000700780b */ /* 0x000fe20003f2e200 */
[----:B0-----:R-:W-:-:S08]  /*01c0*/  DFMA R4, -R8, R2, 1 ;  /* 0x3ff000000804742b */ /* 0x001fd00000000102 */
[----:B------:R-:W-:-:S08]  /*01d0*/  DFMA R4, R4, R4, R4 ;  /* 0x000000040404722b */ /* 0x000fd00000000004 */
[----:B------:R-:W-:-:S08]  /*01e0*/  DFMA R4, R2, R4, R2 ;  /* 0x000000040204722b */ /* 0x000fd00000000002 */
[----:B------:R-:W-:-:S08]  /*01f0*/  DFMA R2, -R8, R4, 1 ;  /* 0x3ff000000802742b */ /* 0x000fd00000000104 */
[----:B------:R-:W-:-:S08]  /*0200*/  DFMA R2, R4, R2, R4 ;  /* 0x000000020402722b */ /* 0x000fd00000000004 */
[----:B------:R-:W-:-:S08]  /*0210*/  DMUL R4, R6, R2 ;  /* 0x0000000206047228 */ /* 0x000fd00000000000 */
[----:B------:R-:W-:-:S08]  /*0220*/  DFMA R10, -R8, R4, R6 ;  /* 0x00000004080a722b */ /* 0x000fd00000000106 */
[----:B------:R-:W-:-:S10]  /*0230*/  DFMA R2, R2, R10, R4 ;  /* 0x0000000a0202722b */ /* 0x000fd40000000004 */
[----:B------:R-:W-:-:S05]  /*0240*/  FFMA R4, RZ, R9, R3 ;  /* 0x00000009ff047223 */ /* 0x000fca0000000003 */
[----:B------:R-:W-:-:S13]  /*0250*/  FSETP.GT.AND P0, PT, |R4|, 1.469367938527859385e-39, PT ;  /* 0x001000000400780b */ /* 0x000fda0003f04200 */
[----:B------:R-:W-:Y:S05]  /*0260*/  @P0 BRA P1, `(.L_x_2) ;  /* 0x0000000000200947 */ /* 0x000fea0000800000 */
[----:B------:R-:W-:Y:S01]  /*0270*/  MOV R14, R6 ;  /* 0x00000006000e7202 */ /* 0x000fe20000000f00 */
[----:B------:R-:W-:Y:S01]  /*0280*/  IMAD.MOV.U32 R15, RZ, RZ, R7 ;  /* 0x000000ffff0f7224 */ /* 0x000fe200078e0007 */
[----:B------:R-:W-:Y:S01]  /*0290*/  MOV R13, R9 ;  /* 0x00000009000d7202 */ /* 0x000fe20000000f00 */
[----:B------:R-:W-:Y:S01]  /*02a0*/  IMAD.MOV.U32 R12, RZ, RZ, R8 ;  /* 0x000000ffff0c7224 */ /* 0x000fe200078e0008 */
[----:B------:R-:W-:-:S07]  /*02b0*/  MOV R2, 0x2d0 ;  /* 0x000002d000027802 */ /* 0x000fce0000000f00 */
[----:B------:R-:W-:Y:S05]  /*02c0*/  CALL.REL.NOINC `($__internal_0_$__cuda_sm20_div_rn_f64_full) ;  /* 0x0000005800a47944 */ /* 0x000fea0003c00000 */
[----:B------:R-:W-:Y:S02]  /*02d0*/  IMAD.MOV.U32 R2, RZ, RZ, R18 ;  /* 0x000000ffff027224 */ /* 0x000fe400078e0012 */
[----:B------:R-:W-:-:S07]  /*02e0*/  IMAD.MOV.U32 R3, RZ, RZ, R19 ;  /* 0x000000ffff037224 */ /* 0x000fce00078e0013 */
.L_x_2:
[----:B------:R-:W-:Y:S05]  /*02f0*/  BSYNC.RECONVERGENT B0 ;  /* 0x0000000000007941 */ /* 0x000fea0003800200 */
.L_x_1:
[----:B------:R-:W0:Y:S01]  /*0300*/  F2I.F64.TRUNC R2, R2 ;  /* 0x0000000200027311 */ /* 0x000e22000030d100 */
[----:B------:R-:W1:Y:S07]  /*0310*/  LDCU.64 UR4, c[0x0][0x3a0] ;  /* 0x00007400ff0477ac */ /* 0x000e6e0008000a00 */
[----:B0-----:R-:W0:Y:S02]  /*0320*/  I2F.F64 R4, R2 ;  /* 0x0000000200047312 */ /* 0x001e240000201c00 */
[----:B0-----:R-:W-:-:S08]  /*0330*/  DFMA R4, -R8, R4, R6 ;  /* 0x000000040804722b */ /* 0x001fd00000000106 */
[----:B------:R-:W-:Y:S02]  /*0340*/  DADD R8, R8, R4 ;  /* 0x0000000008087229 */ /* 0x000fe40000000004 */
[----:B------:R-:W-:-:S08]  /*0350*/  DSETP.GEU.AND P0, PT, R4, RZ, PT ;  /* 0x000000ff0400722a */ /* 0x000fd00003f0e000 */
[----:B------:R-:W-:Y:S02]  /*0360*/  FSEL R6, R8, R4, !P0 ;  /* 0x0000000408067208 */ /* 0x000fe40004000000 */
[----:B------:R-:W-:-:S06]  /*0370*/  FSEL R7, R9, R5, !P0 ;  /* 0x0000000509077208 */ /* 0x000fcc0004000000 */
[----:B-1----:R-:W-:-:S11]  /*0380*/  DADD R6, R6, UR4 ;  /* 0x0000000406067e29 */ /* 0x002fd60008000000 */
.L_x_0:
[----:B------:R-:W0:Y:S02]  /*0390*/  LDCU UR4, c[0x0][0x398] ;  /* 0x00007300ff0477ac */ /* 0x000e240008000800 */
[----:B0-----:R-:W-:-:S09]  /*03a0*/  UISETP.NE.AND UP0, UPT, UR4, URZ, UPT ;  /* 0x000000ff0400728c */ /* 0x001fd2000bf05270 */
[----:B------:R-:W-:Y:S05]  /*03b0*/  BRA.U !UP0, `(.L_x_3) ;  /* 0x0000000108a07547 */ /* 0x000fea000b800000 */
[----:B------:R-:W0:Y:S01]  /*03c0*/  LDCU UR4, c[0x0][0x38c] ;  /* 0x00007180ff0477ac */ /* 0x000e220008000800 */
[----:B------:R-:W-:Y:S01]  /*03d0*/  MOV R2, 0x1 ;  /* 0x0000000100027802 */ /* 0x000fe20000000f00 */
        /* <DEDUP_REMOVED lines=20> */
[----:B------:R-:W-:Y:S01]  /*0520*/  IMAD.MOV.U32 R14, RZ, RZ, R24 ;  /* 0x000000ffff0e7224 */ /* 0x000fe200078e0018 */
[----:B------:R-:W-:Y:S01]  /*0530*/  MOV R12, R8 ;  /* 0x00000008000c7202 */ /* 0x000fe20000000f00 */
[----:B------:R-:W-:Y:S01]  /*0540*/  IMAD.MOV.U32 R15, RZ, RZ, R25 ;  /* 0x000000ffff0f7224 */ /* 0x000fe200078e0019 */
[----:B------:R-:W-:Y:S01]  /*0550*/  MOV R2, 0x580 ;  /* 0x0000058000027802 */ /* 0x000fe20000000f00 */
[----:B------:R-:W-:-:S07]  /*0560*/  IMAD.MOV.U32 R13, RZ, RZ, R9 ;  /* 0x000000ffff0d7224 */ /* 0x000fce00078e0009 */
[----:B------:R-:W-:Y:S05]  /*0570*/  CALL.REL.NOINC `($__internal_0_$__cuda_sm20_div_rn_f64_full) ;  /* 0x0000005400f87944 */ /* 0x000fea0003c00000 */
[----:B------:R-:W-:Y:S01]  /*0580*/  IMAD.MOV.U32 R2, RZ, RZ, R18 ;  /* 0x000000ffff027224 */ /* 0x000fe200078e0012 */
[----:B------:R-:W-:-:S07]  /*0590*/  MOV R3, R19 ;  /* 0x0000001300037202 */ /* 0x000fce0000000f00 */
.L_x_5:
[----:B------:R-:W-:Y:S05]  /*05a0*/  BSYNC.RECONVERGENT B0 ;  /* 0x0000000000007941 */ /* 0x000fea0003800200 */
.L_x_4:
        /* <DEDUP_REMOVED lines=9> */
.L_x_3:
[----:B------:R-:W0:Y:S01]  /*0640*/  LDCU UR4, c[0x0][0x3b4] ;  /* 0x00007680ff0477ac */ /* 0x000e220008000800 */
[----:B------:R-:W1:Y:S01]  /*0650*/  LDC.64 R8, c[0x0][0x3b0] ;  /* 0x0000ec00ff087b82 */ /* 0x000e620000000a00 */
[----:B------:R-:W-:Y:S01]  /*0660*/  IMAD.MOV.U32 R2, RZ, RZ, 0x1 ;  /* 0x00000001ff027424 */ /* 0x000fe200078e00ff */
[----:B------:R-:W-:Y:S01]  /*0670*/  BSSY.RECONVERGENT B0, `(.L_x_6) ;  /* 0x0000017000007945 */ /* 0x000fe20003800200 */
[----:B------:R-:W2:Y:S01]  /*0680*/  LDCU.64 UR6, c[0x0][0x3a0] ;  /* 0x00007400ff0677ac */ /* 0x000ea20008000a00 */
[----:B0-----:R-:W1:Y:S01]  /*0690*/  MUFU.RCP64H R3, UR4 ;  /* 0x0000000400037d08 */ /* 0x001e620008001800 */
[----:B--2--5:R-:W-:-:S10]  /*06a0*/  DADD R14, R6, -UR6 ;  /* 0x80000006060e7e29 */ /* 0x024fd40008000000 */
[----:B------:R-:W-:Y:S01]  /*06b0*/  FSETP.GEU.AND P1, PT, |R15|, 6.5827683646048100446e-37, PT ;  /* 0x036000000f00780b */ /* 0x000fe20003f2e200 */
[----:B-1----:R-:W-:-:S08]  /*06c0*/  DFMA R4, R2, -R8, 1 ;  /* 0x3ff000000204742b */ /* 0x002fd00000000808 */
[----:B------:R-:W-:-:S08]  /*06d0*/  DFMA R4, R4, R4, R4 ;  /* 0x000000040404722b */ /* 0x000fd00000000004 */
[----:B------:R-:W-:-:S08]  /*06e0*/  DFMA R4, R2, R4, R2 ;  /* 0x000000040204722b */ /* 0x000fd00000000002 */
[----:B------:R-:W-:-:S08]  /*06f0*/  DFMA R2, R4, -R8, 1 ;  /* 0x3ff000000402742b */ /* 0x000fd00000000808 */
[----:B------:R-:W-:-:S08]  /*0700*/  DFMA R2, R4, R2, R4 ;  /* 0x000000020402722b */ /* 0x000fd00000000004 */
[----:B------:R-:W-:-:S08]  /*0710*/  DMUL R6, R14, R2 ;  /* 0x000000020e067228 */ /* 0x000fd00000000000 */
[----:B------:R-:W-:-:S08]  /*0720*/  DFMA R4, R6, -R8, R14 ;  /* 0x800000080604722b */ /* 0x000fd0000000000e */
[----:B------:R-:W-:-:S10]  /*0730*/  DFMA R6, R2, R4, R6 ;  /* 0x000000040206722b */ /* 0x000fd40000000006 */
[----:B------:R-:W-:-:S05]  /*0740*/  FFMA R2, RZ, UR4, R7 ;  /* 0x00000004ff027c23 */ /* 0x000fca0008000007 */
[----:B------:R-:W-:-:S13]  /*0750*/  FSETP.GT.AND P0, PT, |R2|, 1.469367938527859385e-39, PT ;  /* 0x001000000200780b */ /* 0x000fda0003f04200 */
[----:B------:R-:W-:Y:S05]  /*0760*/  @P0 BRA P1, `(.L_x_7) ;  /* 0x00000000001c0947 */ /* 0x000fea0000800000 */
[----:B------:R-:W0:Y:S01]  /*0770*/  LDCU.64 UR4, c[0x0][0x3b0] ;  /* 0x00007600ff0477ac */ /* 0x000e220008000a00 */
[----:B------:R-:W-:Y:S01]  /*0780*/  MOV R2, 0x7c0 ;  /* 0x000007c000027802 */ /* 0x000fe20000000f00 */
[----:B0-----:R-:W-:Y:S01]  /*0790*/  IMAD.U32 R12, RZ, RZ, UR4 ;  /* 0x00000004ff0c7e24 */ /* 0x001fe2000f8e00ff */
[----:B------:R-:W-:-:S07]  /*07a0*/  MOV R13, UR5 ;  /* 0x00000005000d7c02 */ /* 0x000fce0008000f00 */
[----:B------:R-:W-:Y:S05]  /*07b0*/  CALL.REL.NOINC `($__internal_0_$__cuda_sm20_div_rn_f64_full) ;  /* 0x0000005400687944 */ /* 0x000fea0003c00000 */
[----:B------:R-:W-:Y:S02]  /*07c0*/  IMAD.MOV.U32 R6, RZ, RZ, R18 ;  /* 0x000000ffff067224 */ /* 0x000fe400078e0012 */
[----:B------:R-:W-:-:S07]  /*07d0*/  IMAD.MOV.U32 R7, RZ, RZ, R19 ;  /* 0x000000ffff077224 */ /* 0x000fce00078e0013 */
.L_x_7:
[----:B------:R-:W-:Y:S05]  /*07e0*/  BSYNC.RECONVERGENT B0 ;  /* 0x0000000000007941 */ /* 0x000fea0003800200 */
.L_x_6:
[----:B------:R-:W0:Y:S01]  /*07f0*/  LDCU UR4, c[0x0][0x3bc] ;  /* 0x00007780ff0477ac */ /* 0x000e220008000800 */
[----:B------:R-:W1:Y:S01]  /*0800*/  LDC.64 R8, c[0x0][0x3b8] ;  /* 0x0000ee00ff087b82 */ /* 0x000e620000000a00 */
[----:B------:R-:W-:Y:S01]  /*0810*/  MOV R2, 0x1 ;  /* 0x0000000100027802 */ /* 0x000fe20000000f00 */
[----:B------:R-:W-:Y:S01]  /*0820*/  BSSY.RECONVERGENT B0, `(.L_x_8) ;  /* 0x0000017000007945 */ /* 0x000fe20003800200 */
[----:B------:R-:W2:Y:S01]  /*0830*/  LDCU.64 UR6, c[0x0][0x3a8] ;  /* 0x00007500ff0677ac */ /* 0x000ea20008000a00 */
[----:B0-----:R-:W1:Y:S01]  /*0840*/  MUFU.RCP64H R3, UR4 ;  /* 0x0000000400037d08 */ /* 0x001e620008001800 */
[----:B--2---:R-:W-:-:S10]  /*0850*/  DADD R14, R24, -UR6 ;  /* 0x80000006180e7e29 */ /* 0x004fd40008000000 */
        /* <DEDUP_REMOVED lines=14> */
[----:B0-----:R-:W-:Y:S02]  /*0940*/  IMAD.U32 R12, RZ, RZ, UR4 ;  /* 0x00000004ff0c7e24 */ /* 0x001fe4000f8e00ff */
[----:B------:R-:W-:-:S07]  /*0950*/  IMAD.U32 R13, RZ, RZ, UR5 ;  /* 0x00000005ff0d7e24 */ /* 0x000fce000f8e00ff */
[----:B------:R-:W-:Y:S05]  /*0960*/  CALL.REL.NOINC `($__internal_0_$__cuda_sm20_div_rn_f64_full) ;  /* 0x0000005000fc7944 */ /* 0x000fea0003c00000 */
[----:B------:R-:W-:Y:S01]  /*0970*/  MOV R2, R18 ;  /* 0x0000001200027202 */ /* 0x000fe20000000f00 */
[----:B------:R-:W-:-:S07]  /*0980*/  IMAD.MOV.U32 R3, RZ, RZ, R19 ;  /* 0x000000ffff037224 */ /* 0x000fce00078e0013 */
.L_x_9:
[----:B------:R-:W-:Y:S05]  /*0990*/  BSYNC.RECONVERGENT B0 ;  /* 0x0000000000007941 */ /* 0x000fea0003800200 */
.L_x_8:
[----:B------:R-:W0:Y:S01]  /*09a0*/  LDCU.128 UR4, c[0x0][0x380] ;  /* 0x00007000ff0477ac */ /* 0x000e220008000c00 */
[----:B------:R-:W1:Y:S01]  /*09b0*/  F2I.F64.TRUNC R4, R6 ;  /* 0x0000000600047311 */ /* 0x000e62000030d100 */
[----:B------:R-:W2:Y:S01]  /*09c0*/  LDCU UR18, c[0x0][0x390] ;  /* 0x00007200ff1277ac */ /* 0x000ea20008000800 */
[----:B------:R-:W3:Y:S06]  /*09d0*/  LDCU.128 UR20, c[0x0][0x3b0] ;  /* 0x00007600ff1477ac */ /* 0x000eec0008000c00 */
[----:B------:R-:W4:Y:S01]  /*09e0*/  F2I.F64.TRUNC R5, R2 ;  /* 0x0000000200057311 */ /* 0x000f22000030d100 */
[----:B------:R-:W3:Y:S01]  /*09f0*/  LDCU.64 UR12, c[0x0][0x3c0] ;  /* 0x00007800ff0c77ac */ /* 0x000ee20008000a00 */
[----:B-1----:R-:W-:Y:S01]  /*0a00*/  VIMNMX R4, PT, PT, RZ, R4, !PT ;  /* 0x00000004ff047248 */ /* 0x002fe20007fe0100 */
[----:B0-----:R-:W-:Y:S01]  /*0a10*/  IMAD.U32 R9, RZ, RZ, UR6 ;  /* 0x00000006ff097e24 */ /* 0x001fe2000f8e00ff */
[----:B------:R-:W-:Y:S01]  /*0a20*/  MOV R10, UR7 ;  /* 0x00000007000a7c02 */ /* 0x000fe20008000f00 */
[----:B------:R-:W-:-:S02]  /*0a30*/  UIADD3 UR8, UPT, UPT, UR4, 0x1, URZ ;  /* 0x0000000104087890 */ /* 0x000fc4000fffe0ff */
[----:B------:R-:W-:Y:S01]  /*0a40*/  UIADD3 UR10, UPT, UPT, UR5, 0x1, URZ ;  /* 0x00000001050a7890 */ /* 0x000fe2000fffe0ff */
[----:B------:R-:W-:Y:S01]  /*0a50*/  VIADDMNMX R4, R9, 0xfffffffe, R4, PT ;  /* 0xfffffffe09047846 */ /* 0x000fe20003800104 */
[----:B--2---:R-:W-:Y:S01]  /*0a60*/  UIMAD.WIDE UR8, UR8, UR18, URZ ;  /* 0x00000012080872a5 */ /* 0x004fe2000f8e02ff */
[----:B----4-:R-:W-:Y:S01]  /*0a70*/  VIMNMX R5, PT, PT, RZ, R5, !PT ;  /* 0x00000005ff057248 */ /* 0x010fe20007fe0100 */
[----:B------:R-:W-:Y:S01]  /*0a80*/  USHF.R.S32.HI UR7, URZ, 0x1f, UR10 ;  /* 0x0000001fff077899 */ /* 0x000fe2000801140a */
[----:B------:R0:W1:Y:S01]  /*0a90*/  I2F.F64 R8, R4 ;  /* 0x0000000400087312 */ /* 0x0000620000201c00 */
[----:B------:R-:W-:Y:S01]  /*0aa0*/  UIMAD UR11, UR9, UR10, URZ ;  /* 0x0000000a090b72a4 */ /* 0x000fe2000f8e02ff */
[----:B------:R-:W-:Y:S01]  /*0ab0*/  VIADDMNMX R13, R10, 0xfffffffe, R5, PT ;  /* 0xfffffffe0a0d7846 */ /* 0x000fe20003800105 */
[----:B------:R-:W-:Y:S01]  /*0ac0*/  UISETP.GE.AND UP0, UPT, UR18, 0x1, UPT ;  /* 0x000000011200788c */ /* 0x000fe2000bf06270 */
[----:B------:R-:W-:Y:S01]  /*0ad0*/  SHF.R.S32.HI R5, RZ, 0x1f, R4 ;  /* 0x0000001fff057819 */ /* 0x000fe20000011404 */
[----:B------:R-:W-:-:S02]  /*0ae0*/  IMAD.U32 R15, RZ, RZ, UR7 ;  /* 0x00000007ff0f7e24 */ /* 0x000fc4000f8e00ff */
[----:B------:R-:W-:Y:S01]  /*0af0*/  IMAD.U32 R12, RZ, RZ, UR11 ;  /* 0x0000000bff0c7e24 */ /* 0x000fe2000f8e00ff */
[----:B------:R-:W2:Y:S01]  /*0b00*/  I2F.F64 R10, R13 ;  /* 0x0000000d000a7312 */ /* 0x000ea20000201c00 */
[----:B------:R-:W-:Y:S01]  /*0b10*/  UIMAD.WIDE.U32 UR10, UR8, UR10, URZ ;  /* 0x0000000a080a72a5 */ /* 0x000fe2000f8e00ff */
[----:B------:R-:W-:Y:S01]  /*0b20*/  PLOP3.LUT P0, PT, PT, PT, UP0, 0x80, 0x8 ;  /* 0x000000000008781c */ /* 0x000fe20003f0f008 */
[----:B------:R-:W-:Y:S02]  /*0b30*/  IMAD R12, R15, UR8, R12 ;  /* 0x000000080f0c7c24 */ /* 0x000fe4000f8e020c */
[----:B0-----:R-:W-:Y:S01]  /*0b40*/  IMAD.WIDE R4, R13, UR6, R4 ;  /* 0x000000060d047c25 */ /* 0x001fe2000f8e0204 */
[----:B-1----:R-:W-:Y:S02]  /*0b50*/  DADD R8, -R8, R6 ;  /* 0x0000000008087229 */ /* 0x002fe40000000106 */
[----:B--2---:R-:W-:Y:S01]  /*0b60*/  DADD R6, -R10, R2 ;  /* 0x000000000a067229 */ /* 0x004fe20000000102 */
[----:B------:R-:W-:-:S05]  /*0b70*/  IADD3 R3, PT, PT, R12, UR11, RZ ;  /* 0x0000000b0c037c10 */ /* 0x000fca000fffe0ff */
[----:B---3--:R-:W-:Y:S01]  /*0b80*/  DMUL R8, R8, UR20 ;  /* 0x0000001408087c28 */ /* 0x008fe20008000000 */
[----:B------:R-:W-:Y:S01]  /*0b90*/  IMAD R3, R3, R4, RZ ;  /* 0x0000000403037224 */ /* 0x000fe200078e02ff */
[----:B------:R-:W-:-:S03]  /*0ba0*/  DMUL R6, R6, UR22 ;  /* 0x0000001606067c28 */ /* 0x000fc60008000000 */
[----:B------:R-:W-:Y:S02]  /*0bb0*/  IMAD R3, R5, UR10, R3 ;  /* 0x0000000a05037c24 */ /* 0x000fe4000f8e0203 */
[----:B------:R-:W-:Y:S01]  /*0bc0*/  IMAD.WIDE.U32 R4, R4, UR10, RZ ;  /* 0x0000000a04047c25 */ /* 0x000fe2000f8e00ff */
[----:B------:R-:W-:Y:S06]  /*0bd0*/  @!P0 EXIT ;  /* 0x000000000000894d */ /* 0x000fec0003800000 */
[----:B------:R-:W-:Y:S01]  /*0be0*/  UISETP.GE.AND UP0, UPT, UR5, 0x1, UPT ;  /* 0x000000010500788c */ /* 0x000fe2000bf06270 */
[----:B------:R-:W-:Y:S01]  /*0bf0*/  IMAD.IADD R3, R5, 0x1, R3 ;  /* 0x0000000105037824 */ /* 0x000fe200078e0203 */
[----:B------:R-:W-:Y:S01]  /*0c00*/  LEA R2, P0, R4, UR12, 0x3 ;  /* 0x0000000c04027c11 */ /* 0x000fe2000f8018ff */
[----:B------:R-:W-:-:S03]  /*0c10*/  USHF.R.S32.HI UR17, URZ, 0x1f, UR18 ;  /* 0x0000001fff117899 */ /* 0x000fc60008011412 */
[----:B------:R-:W-:-:S03]  /*0c20*/  LEA.HI.X R3, R4, UR13, R3, 0x3, P0 ;  /* 0x0000000d04037c11 */ /* 0x000fc600080f1c03 */
[----:B------:R-:W-:Y:S06]  /*0c30*/  BRA.U !UP0, `(.L_x_10) ;  /* 0x0000003908147547 */ /* 0x000fec000b800000 */
[----:B------:R-:W-:-:S09]  /*0c40*/  UISETP.GE.AND UP0, UPT, UR4, 0x1, UPT ;  /* 0x000000010400788c */ /* 0x000fd2000bf06270 */
[----:B------:R-:W-:Y:S05]  /*0c50*/  BRA.U !UP0, `(.L_x_11) ;  /* 0x00000025081c7547 */ /* 0x000fea000b800000 */
[----:B------:R-:W-:Y:S01]  /*0c60*/  IMAD.MOV.U32 R4, RZ, RZ, RZ ;  /* 0x000000ffff047224 */ /* 0x000fe200078e00ff */
[----:B------:R-:W-:Y:S02]  /*0c70*/  ULOP3.LUT UR16, UR4, 0xf, URZ, 0xc0, !UPT ;  /* 0x0000000f04107892 */ /* 0x000fe4000f8ec0ff */
[----:B------:R-:W-:Y:S02]  /*0c80*/  ULOP3.LUT UR18, UR4, 0x7, URZ, 0xc0, !UPT ;  /* 0x0000000704127892 */ /* 0x000fe4000f8ec0ff */
[----:B------:R-:W-:Y:S02]  /*0c90*/  ULOP3.LUT UR19, UR4, 0x7ffffff0, URZ, 0xc0, !UPT ;  /* 0x7ffffff004137892 */ /* 0x000fe4000f8ec0ff */
[----:B------:R-:W-:-:S12]  /*0ca0*/  ULOP3.LUT UR10, UR4, 0x3, URZ, 0xc0, !UPT ;  /* 0x00000003040a7892 */ /* 0x000fd8000f8ec0ff */
.L_x_23:
[----:B0-----:R-:W0:Y:S01]  /*0cb0*/  LDC.64 R14, c[0x0][0x380] ;  /* 0x0000e000ff0e7b82 */ /* 0x001e220000000a00 */
[----:B-1----:R-:W1:Y:S07]  /*0cc0*/  LDCU UR4, c[0x0][0x380] ;  /* 0x00007000ff0477ac */ /* 0x002e6e0008000800 */
[----:B--2---:R-:W2:Y:S01]  /*0cd0*/  LDC R5, c[0x0][0x390] ;  /* 0x0000e400ff057b82 */ /* 0x004ea20000000800 */
[----:B0-----:R-:W-:Y:S02]  /*0ce0*/  IADD3 R16, PT, PT, R14, 0x1, RZ ;  /* 0x000000010e107810 */ /* 0x001fe40007ffe0ff */
[----:B------:R-:W-:-:S02]  /*0cf0*/  SHF.R.S32.HI R10, RZ, 0x1f, R14 ;  /* 0x0000001fff0a7819 */ /* 0x000fc4000001140e */
[----:B------:R-:W-:Y:S01]  /*0d00*/  SHF.R.S32.HI R19, RZ, 0x1f, R15 ;  /* 0x0000001fff137819 */ /* 0x000fe2000001140f */
[----:B--2---:R-:W-:Y:S01]  /*0d10*/  IMAD.WIDE R16, R16, R5, RZ ;  /* 0x0000000510107225 */ /* 0x004fe200078e02ff */
[----:B------:R-:W-:-:S03]  /*0d20*/  SHF.R.S32.HI R25, RZ, 0x1f, R5 ;  /* 0x0000001fff197819 */ /* 0x000fc60000011405 */
[----:B------:R-:W-:Y:S02]  /*0d30*/  IMAD R10, R10, R5, RZ ;  /* 0x000000050a0a7224 */ /* 0x000fe400078e02ff */
[----:B------:R-:W-:Y:S02]  /*0d40*/  IMAD R17, R17, R15, RZ ;  /* 0x0000000f11117224 */ /* 0x000fe400078e02ff */
[----:B------:R-:W-:Y:S02]  /*0d50*/  IMAD R21, R25, R14, R10 ;  /* 0x0000000e19157224 */ /* 0x000fe400078e020a */
[----:B------:R-:W-:-:S04]  /*0d60*/  IMAD.WIDE.U32 R12, R14, R5, RZ ;  /* 0x000000050e0c7225 */ /* 0x000fc800078e00ff */
[----:B------:R-:W-:-:S04]  /*0d70*/  IMAD.WIDE.U32 R10, R16, R15, RZ ;  /* 0x0000000f100a7225 */ /* 0x000fc800078e00ff */
[----:B------:R-:W-:Y:S02]  /*0d80*/  IMAD R17, R16, R19, R17 ;  /* 0x0000001310117224 */ /* 0x000fe400078e0211 */
[----:B------:R-:W-:Y:S01]  /*0d90*/  IMAD.IADD R16, R13, 0x1, R21 ;  /* 0x000000010d107824 */ /* 0x000fe200078e0215 */
[----:B------:R-:W-:Y:S01]  /*0da0*/  IADD3 R13, P1, PT, R10, R12, RZ ;  /* 0x0000000c0a0d7210 */ /* 0x000fe20007f3e0ff */
[----:B------:R-:W-:-:S03]  /*0db0*/  IMAD.IADD R15, R11, 0x1, R17 ;  /* 0x000000010b0f7824 */ /* 0x000fc600078e0211 */
[----:B------:R-:W-:Y:S02]  /*0dc0*/  IADD3 R12, P0, PT, R4, R13, RZ ;  /* 0x0000000d040c7210 */ /* 0x000fe40007f1e0ff */
[----:B------:R-:W-:Y:S02]  /*0dd0*/  IADD3.X R13, PT, PT, R16, R15, RZ, P1, !PT ;  /* 0x0000000f100d7210 */ /* 0x000fe40000ffe4ff */
[----:B------:R-:W-:-:S03]  /*0de0*/  LEA R18, P1, R12, R2, 0x3 ;  /* 0x000000020c127211 */ /* 0x000fc600078218ff */
[----:B------:R-:W-:-:S05]  /*0df0*/  IMAD.X R13, RZ, RZ, R13, P0 ;  /* 0x000000ffff0d7224 */ /* 0x000fca00000e060d */
[----:B------:R-:W-:-:S06]  /*0e00*/  LEA.HI.X R19, R12, R3, R13, 0x3, P1 ;  /* 0x000000030c137211 */ /* 0x000fcc00008f1c0d */
[----:B------:R-:W5:Y:S01]  /*0e10*/  LDG.E.64.CONSTANT R18, desc[UR14][R18.64] ;  /* 0x0000000e12127981 */ /* 0x000f62000c1e9b00 */
[----:B------:R-:W0:Y:S01]  /*0e20*/  LDC R24, c[0x0][0x380] ;  /* 0x0000e000ff187b82 */ /* 0x000e220000000800 */
[----:B-1----:R-:W-:Y:S01]  /*0e30*/  UISETP.GE.U32.AND UP0, UPT, UR4, 0x10, UPT ;  /* 0x000000100400788c */ /* 0x002fe2000bf06070 */
[----:B------:R-:W-:-:S05]  /*0e40*/  IADD3 RZ, P0, PT, R4, R10, RZ ;  /* 0x0000000a04ff7210 */ /* 0x000fca0007f1e0ff */
[----:B------:R-:W-:-:S03]  /*0e50*/  IMAD.X R13, RZ, RZ, R15, P0 ;  /* 0x000000ffff0d7224 */ /* 0x000fc600000e060f */
[----:B------:R-:W-:Y:S05]  /*0e60*/  BRA.U !UP0, `(.L_x_12) ;  /* 0x0000000508f07547 */ /* 0x000fea000b800000 */
[----:B------:R-:W1:Y:S01]  /*0e70*/  LDC R27, c[0x0][0x390] ;  /* 0x0000e400ff1b7b82 */ /* 0x000e620000000800 */
[----:B------:R-:W-:Y:S02]  /*0e80*/  ULOP3.LUT UR19, UR4, 0x7ffffff0, URZ, 0xc0, !UPT ;  /* 0x7ffffff004137892 */ /* 0x000fe4000f8ec0ff */
[----:B------:R-:W-:Y:S02]  /*0e90*/  UIADD3 UR4, UPT, UPT, UR4, -0x8, URZ ;  /* 0xfffffff804047890 */ /* 0x000fe4000fffe0ff */
[----:B------:R-:W-:-:S04]  /*0ea0*/  UIADD3 UR5, UPT, UPT, -UR19, URZ, URZ ;  /* 0x000000ff13057290 */ /* 0x000fc8000fffe1ff */
[----:B0-----:R-:W-:-:S08]  /*0eb0*/  MOV R24, UR4 ;  /* 0x0000000400187c02 */ /* 0x001fd00008000f00 */
.L_x_13:
[----:B------:R-:W-:Y:S02]  /*0ec0*/  IMAD.IADD R12, R4, 0x1, R10 ;  /* 0x00000001040c7824 */ /* 0x000fe400078e020a */
[----:B------:R-:W-:-:S04]  /*0ed0*/  VIADD R17, R24, 0x7 ;  /* 0x0000000718117836 */ /* 0x000fc80000000000 */
[----:B-1----:R-:W-:-:S04]  /*0ee0*/  IMAD.WIDE.U32 R20, R17, R27, R12 ;  /* 0x0000001b11147225 */ /* 0x002fc800078e000c */
[----:B------:R-:W-:Y:S01]  /*0ef0*/  IMAD R17, R17, UR17, R21 ;  /* 0x0000001111117c24 */ /* 0x000fe2000f8e0215 */
[----:B------:R-:W-:-:S04]  /*0f00*/  LEA R16, P0, R20, R2, 0x3 ;  /* 0x0000000214107211 */ /* 0x000fc800078018ff */
[----:B------:R-:W-:-:S05]  /*0f10*/  LEA.HI.X R17, R20, R3, R17, 0x3, P0 ;  /* 0x0000000314117211 */ /* 0x000fca00000f1c11 */
[----:B------:R0:W2:Y:S01]  /*0f20*/  LDG.E.64.CONSTANT R20, desc[UR14][R16.64] ;  /* 0x0000000e10147981 */ /* 0x0000a2000c1e9b00 */
[----:B------:R-:W-:Y:S01]  /*0f30*/  IADD3 R23, PT, PT, R24, 0x6, RZ ;  /* 0x0000000618177810 */ /* 0x000fe20007ffe0ff */
[----:B0-----:R-:W-:Y:S02]  /*0f40*/  IMAD.MOV.U32 R16, RZ, RZ, R12 ;  /* 0x000000ffff107224 */ /* 0x001fe400078e000c */
[----:B------:R-:W-:Y:S01]  /*0f50*/  IMAD.MOV.U32 R17, RZ, RZ, R13 ;  /* 0x000000ffff117224 */ /* 0x000fe200078e000d */
[----:B--2--5:R-:W-:Y:S01]  /*0f60*/  DFMA R20, R8, R18, R20 ;  /* 0x000000120814722b */ /* 0x024fe20000000014 */
[----:B------:R-:W-:-:S04]  /*0f70*/  IMAD.WIDE.U32 R18, R23, R27, R16 ;  /* 0x0000001b17127225 */ /* 0x000fc800078e0010 */
[----:B------:R-:W-:Y:S01]  /*0f80*/  IMAD R23, R23, UR17, R19 ;  /* 0x0000001117177c24 */ /* 0x000fe2000f8e0213 */
[----:B------:R-:W-:-:S04]  /*0f90*/  LEA R28, P0, R18, R2, 0x3 ;  /* 0x00000002121c7211 */ /* 0x000fc800078018ff */
[----:B------:R-:W-:-:S06]  /*0fa0*/  LEA.HI.X R29, R18, R3, R23, 0x3, P0 ;  /* 0x00000003121d7211 */ /* 0x000fcc00000f1c17 */
[----:B------:R-:W2:Y:S01]  /*0fb0*/  LDG.E.64.CONSTANT R28, desc[UR14][R28.64] ;  /* 0x0000000e1c1c7981 */ /* 0x000ea2000c1e9b00 */
[----:B------:R-:W-:-:S05]  /*0fc0*/  IADD3 R23, PT, PT, R24, 0x5, RZ ;  /* 0x0000000518177810 */ /* 0x000fca0007ffe0ff */
[----:B------:R-:W-:-:S04]  /*0fd0*/  IMAD.WIDE.U32 R18, R23, R27, R16 ;  /* 0x0000001b17127225 */ /* 0x000fc800078e0010 */
[----:B------:R-:W-:Y:S01]  /*0fe0*/  IMAD R23, R23, UR17, R19 ;  /* 0x0000001117177c24 */ /* 0x000fe2000f8e0213 */
[----:B------:R-:W-:Y:S01]  /*0ff0*/  LEA R22, P0, R18, R2, 0x3 ;  /* 0x0000000212167211 */ /* 0x000fe200078018ff */
[----:B------:R-:W-:-:S03]  /*1000*/  VIADD R26, R24, 0x4 ;  /* 0x00000004181a7836 */ /* 0x000fc60000000000 */
[----:B------:R-:W-:Y:S01]  /*1010*/  LEA.HI.X R23, R18, R3, R23, 0x3, P0 ;  /* 0x0000000312177211 */ /* 0x000fe200000f1c17 */
[----:B------:R-:W-:-:S05]  /*1020*/  IMAD.WIDE.U32 R18, R26, R27, R16 ;  /* 0x0000001b1a127225 */ /* 0x000fca00078e0010 */
[----:B------:R-:W3:Y:S01]  /*1030*/  LDG.E.64.CONSTANT R22, desc[UR14][R22.64] ;  /* 0x0000000e16167981 */ /* 0x000ee2000c1e9b00 */
[----:B------:R-:W-:Y:S01]  /*1040*/  IMAD R26, R26, UR17, R19 ;  /* 0x000000111a1a7c24 */ /* 0x000fe2000f8e0213 */
[----:B--2---:R-:W-:Y:S01]  /*1050*/  DFMA R20, R8, R20, R28 ;  /* 0x000000140814722b */ /* 0x004fe2000000001c */
[----:B------:R-:W-:-:S04]  /*1060*/  LEA R28, P0, R18, R2, 0x3 ;  /* 0x00000002121c7211 */ /* 0x000fc800078018ff */
[----:B------:R-:W-:-:S06]  /*1070*/  LEA.HI.X R29, R18, R3, R26, 0x3, P0 ;  /* 0x00000003121d7211 */ /* 0x000fcc00000f1c1a */
[----:B------:R-:W2:Y:S01]  /*1080*/  LDG.E.64.CONSTANT R28, desc[UR14][R28.64] ;  /* 0x0000000e1c1c7981 */ /* 0x000ea2000c1e9b00 */
[----:B------:R-:W-:-:S04]  /*1090*/  VIADD R26, R24, 0x3 ;  /* 0x00000003181a7836 */ /* 0x000fc80000000000 */
[----:B------:R-:W-:Y:S01]  /*10a0*/  IMAD.WIDE.U32 R18, R26, R27, R16 ;  /* 0x0000001b1a127225 */ /* 0x000fe200078e0010 */
[----:B---3--:R-:W-:-:S03]  /*10b0*/  DFMA R20, R8, R20, R22 ;  /* 0x000000140814722b */ /* 0x008fc60000000016 */
[----:B------:R-:W-:Y:S01]  /*10c0*/  IMAD R26, R26, UR17, R19 ;  /* 0x000000111a1a7c24 */ /* 0x000fe2000f8e0213 */
[----:B------:R-:W-:-:S04]  /*10d0*/  LEA R22, P0, R18, R2, 0x3 ;  /* 0x0000000212167211 */ /* 0x000fc800078018ff */
[----:B------:R-:W-:Y:S02]  /*10e0*/  LEA.HI.X R23, R18, R3, R26, 0x3, P0 ;  /* 0x0000000312177211 */ /* 0x000fe400000f1c1a */
[----:B------:R-:W-:-:S04]  /*10f0*/  IADD3 R26, PT, PT, R24, 0x2, RZ ;  /* 0x00000002181a7810 */ /* 0x000fc80007ffe0ff */
[----:B------:R-:W3:Y:S01]  /*1100*/  LDG.E.64.CONSTANT R22, desc[UR14][R22.64] ;  /* 0x0000000e16167981 */ /* 0x000ee2000c1e9b00 */
[----:B------:R-:W-:-:S04]  /*1110*/  IMAD.WIDE.U32 R18, R26, R27, R16 ;  /* 0x0000001b1a127225 */ /* 0x000fc800078e0010 */
        /* <DEDUP_REMOVED lines=24> */
[----:B------:R-:W-:-:S04]  /*12a0*/  IADD3 R26, PT, PT, R24, -0x2, RZ ;  /* 0xfffffffe181a7810 */ /* 0x000fc80007ffe0ff */
        /* <DEDUP_REMOVED lines=13> */
[----:B------:R-:W-:-:S04]  /*1380*/  VIADD R26, R24, 0xfffffffc ;  /* 0xfffffffc181a7836 */ /* 0x000fc80000000000 */
[C---:B------:R-:W-:Y:S01]  /*1390*/  IMAD.WIDE.U32 R18, R26.reuse, R27, R16 ;  /* 0x0000001b1a127225 */ /* 0x040fe200078e0010 */
[----:B------:R-:W3:Y:S03]  /*13a0*/  LDG.E.64.CONSTANT R22, desc[UR14][R22.64] ;  /* 0x0000000e16167981 */ /* 0x000ee6000c1e9b00 */
[----:B------:R-:W-:Y:S01]  /*13b0*/  IMAD R26, R26, UR17, R19 ;  /* 0x000000111a1a7c24 */ /* 0x000fe2000f8e0213 */
[----:B--2---:R-:W-:Y:S01]  /*13c0*/  DFMA R20, R8, R20, R28 ;  /* 0x000000140814722b */ /* 0x004fe2000000001c */
[----:B------:R-:W-:-:S04]  /*13d0*/  LEA R28, P0, R18, R2, 0x3 ;  /* 0x00000002121c7211 */ /* 0x000fc800078018ff */
[----:B------:R-:W-:-:S06]  /*13e0*/  LEA.HI.X R29, R18, R3, R26, 0x3, P0 ;  /* 0x00000003121d7211 */ /* 0x000fcc00000f1c1a */
[----:B------:R-:W2:Y:S01]  /*13f0*/  LDG.E.64.CONSTANT R28, desc[UR14][R28.64] ;  /* 0x0000000e1c1c7981 */ /* 0x000ea2000c1e9b00 */
[----:B------:R-:W-:-:S05]  /*1400*/  IADD3 R26, PT, PT, R24, -0x5, RZ ;  /* 0xfffffffb181a7810 */ /* 0x000fca0007ffe0ff */
        /* <DEDUP_REMOVED lines=11> */
[----:B------:R-:W-:-:S05]  /*14c0*/  LEA.HI.X R29, R18, R3, R26, 0x3, P0 ;  /* 0x00000003121d7211 */ /* 0x000fca00000f1c1a */
[----:B------:R-:W2:Y:S01]  /*14d0*/  LDG.E.64.CONSTANT R18, desc[UR14][R28.64] ;  /* 0x0000000e1c127981 */ /* 0x000ea2000c1e9b00 */
[----:B------:R-:W-:Y:S01]  /*14e0*/  VIADD R26, R24, 0xfffffff9 ;  /* 0xfffffff9181a7836 */ /* 0x000fe20000000000 */
[----:B---3--:R-:W-:-:S08]  /*14f0*/  DFMA R20, R8, R20, R22 ;  /* 0x000000140814722b */ /* 0x008fd00000000016 */
[----:B--2---:R-:W-:Y:S01]  /*1500*/  DFMA R18, R8, R20, R18 ;  /* 0x000000140812722b */ /* 0x004fe20000000012 */
[----:B------:R-:W-:-:S04]  /*1510*/  IMAD.WIDE.U32 R20, R26, R27, R16 ;  /* 0x0000001b1a147225 */ /* 0x000fc800078e0010 */
[----:B------:R-:W-:Y:S01]  /*1520*/  IMAD R26, R26, UR17, R21 ;  /* 0x000000111a1a7c24 */ /* 0x000fe2000f8e0215 */
[----:B------:R-:W-:Y:S02]  /*1530*/  IADD3 R21, PT, PT, R24, -0x8, RZ ;  /* 0xfffffff818157810 */ /* 0x000fe40007ffe0ff */
[----:B------:R-:W-:-:S03]  /*1540*/  LEA R22, P0, R20, R2, 0x3 ;  /* 0x0000000214167211 */ /* 0x000fc600078018ff */
[----:B------:R-:W-:Y:S01]  /*1550*/  IMAD.WIDE.U32 R16, R21, R27, R16 ;  /* 0x0000001b15107225 */ /* 0x000fe200078e0010 */
[----:B------:R-:W-:-:S03]  /*1560*/  LEA.HI.X R23, R20, R3, R26, 0x3, P0 ;  /* 0x0000000314177211 */ /* 0x000fc600000f1c1a */
[----:B------:R-:W-:Y:S01]  /*1570*/  IMAD R21, R21, UR17, R17 ;  /* 0x0000001115157c24 */ /* 0x000fe2000f8e0211 */
[C---:B------:R-:W-:Y:S02]  /*1580*/  LEA R20, P0, R16.reuse, R2, 0x3 ;  /* 0x0000000210147211 */ /* 0x040fe400078018ff */
[----:B------:R-:W2:Y:S02]  /*1590*/  LDG.E.64.CONSTANT R22, desc[UR14][R22.64] ;  /* 0x0000000e16167981 */ /* 0x000ea4000c1e9b00 */
[----:B------:R-:W-:-:S06]  /*15a0*/  LEA.HI.X R21, R16, R3, R21, 0x3, P0 ;  /* 0x0000000310157211 */ /* 0x000fcc00000f1c15 */
[----:B------:R-:W3:Y:S01]  /*15b0*/  LDG.E.64.CONSTANT R20, desc[UR14][R20.64] ;  /* 0x0000000e14147981 */ /* 0x000ee2000c1e9b00 */
[----:B------:R-:W-:-:S04]  /*15c0*/  UIADD3 UR5, UPT, UPT, UR5, 0x10, URZ ;  /* 0x0000001005057890 */ /* 0x000fc8000fffe0ff */
[----:B------:R-:W-:Y:S01]  /*15d0*/  UISETP.NE.AND UP1, UPT, UR5, URZ, UPT ;  /* 0x000000ff0500728c */ /* 0x000fe2000bf25270 */
[----:B------:R-:W-:Y:S01]  /*15e0*/  VIADD R24, R24, 0xfffffff0 ;  /* 0xfffffff018187836 */ /* 0x000fe20000000000 */
[----:B--2---:R-:W-:-:S08]  /*15f0*/  DFMA R18, R8, R18, R22 ;  /* 0x000000120812722b */ /* 0x004fd00000000016 */
[----:B---3--:R-:W-:Y:S01]  /*1600*/  DFMA R18, R8, R18, R20 ;  /* 0x000000120812722b */ /* 0x008fe20000000014 */
[----:B------:R-:W-:Y:S10]  /*1610*/  BRA.U UP1, `(.L_x_13) ;  /* 0xfffffff901287547 */ /* 0x000ff4000b83ffff */
[----:B------:R-:W-:-:S07]  /*1620*/  VIADD R24, R24, 0x8 ;  /* 0x0000000818187836 */ /* 0x000fce0000000000 */
.L_x_12:
[----:B------:R-:W-:-:S09]  /*1630*/  UISETP.NE.AND UP1, UPT, UR16, URZ, UPT ;  /* 0x000000ff1000728c */ /* 0x000fd2000bf25270 */
[----:B------:R-:W-:Y:S05]  /*1640*/  BRA.U !UP1, `(.L_x_14) ;  /* 0x0000000909007547 */ /* 0x000fea000b800000 */
[----:B------:R-:W-:Y:S02]  /*1650*/  UIADD3 UR4, UPT, UPT, UR16, -0x1, URZ ;  /* 0xffffffff10047890 */ /* 0x000fe4000fffe0ff */
[----:B------:R-:W-:Y:S02]  /*1660*/  UISETP.NE.AND UP3, UPT, UR18, URZ, UPT ;  /* 0x000000ff1200728c */ /* 0x000fe4000bf65270 */
[----:B------:R-:W-:-:S09]  /*1670*/  UISETP.GE.U32.AND UP2, UPT, UR4, 0x7, UPT ;  /* 0x000000070400788c */ /* 0x000fd2000bf46070 */
[----:B------:R-:W-:Y:S05]  /*1680*/  BRA.U !UP2, `(.L_x_15) ;  /* 0x000000010aec7547 */ /* 0x000fea000b800000 */
[----:B------:R-:W1:Y:S01]  /*1690*/  LDC R23, c[0x0][0x390] ;  /* 0x0000e400ff177b82 */ /* 0x000e620000000800 */
[----:B------:R-:W-:Y:S01]  /*16a0*/  IADD3 R16, PT, PT, R4, R10, RZ ;  /* 0x0000000a04107210 */ /* 0x000fe20007ffe0ff */
[----:B0-----:R-:W-:Y:S02]  /*16b0*/  VIADD R27, R24, 0xffffffff ;  /* 0xffffffff181b7836 */ /* 0x001fe40000000000 */
[----:B------:R-:W-:Y:S02]  /*16c0*/  IMAD.MOV.U32 R17, RZ, RZ, R13 ;  /* 0x000000ffff117224 */ /* 0x000fe400078e000d */
[----:B-1----:R-:W-:-:S04]  /*16d0*/  IMAD.WIDE.U32 R20, R27, R23, R16 ;  /* 0x000000171b147225 */ /* 0x002fc800078e0010 */
[----:B------:R-:W-:Y:S01]  /*16e0*/  IMAD R27, R27, UR17, R21 ;  /* 0x000000111b1b7c24 */ /* 0x000fe2000f8e0215 */
[----:B------:R-:W-:-:S04]  /*16f0*/  LEA R28, P0, R20, R2, 0x3 ;  /* 0x00000002141c7211 */ /* 0x000fc800078018ff */
[----:B------:R-:W-:-:S05]  /*1700*/  LEA.HI.X R29, R20, R3, R27, 0x3, P0 ;  /* 0x00000003141d7211 */ /* 0x000fca00000f1c1b */
[----:B------:R-:W2:Y:S01]  /*1710*/  LDG.E.64.CONSTANT R20, desc[UR14][R28.64] ;  /* 0x0000000e1c147981 */ /* 0x000ea2000c1e9b00 */
[----:B------:R-:W-:Y:S01]  /*1720*/  IADD3 R27, PT, PT, R24, -0x2, RZ ;  /* 0xfffffffe181b7810 */ /* 0x000fe20007ffe0ff */
[----:B--2--5:R-:W-:-:S04]  /*1730*/  DFMA R20, R8, R18, R20 ;  /* 0x000000120814722b */ /* 0x024fc80000000014 */
[----:B------:R-:W-:-:S04]  /*1740*/  IMAD.WIDE.U32 R18, R27, R23, R16 ;  /* 0x000000171b127225 */ /* 0x000fc800078e0010 */
[----:B------:R-:W-:Y:S01]  /*1750*/  IMAD R27, R27, UR17, R19 ;  /* 0x000000111b1b7c24 */ /* 0x000fe2000f8e0213 */
[----:B------:R-:W-:-:S04]  /*1760*/  LEA R26, P0, R18, R2, 0x3 ;  /* 0x00000002121a7211 */ /* 0x000fc800078018ff */
[----:B------:R-:W-:-:S06]  /*1770*/  LEA.HI.X R27, R18, R3, R27, 0x3, P0 ;  /* 0x00000003121b7211 */ /* 0x000fcc00000f1c1b */
[----:B------:R-:W2:Y:S01]  /*1780*/  LDG.E.64.CONSTANT R26, desc[UR14][R26.64] ;  /* 0x0000000e1a1a7981 */ /* 0x000ea2000c1e9b00 */
[----:B------:R-:W-:-:S04]  /*1790*/  VIADD R22, R24, 0xfffffffd ;  /* 0xfffffffd18167836 */ /* 0x000fc80000000000 */
[----:B------:R-:W-:-:S04]  /*17a0*/  IMAD.WIDE.U32 R18, R22, R23, R16 ;  /* 0x0000001716127225 */ /* 0x000fc800078e0010 */
[----:B------:R-:W-:Y:S01]  /*17b0*/  IMAD R22, R22, UR17, R19 ;  /* 0x0000001116167c24 */ /* 0x000fe2000f8e0213 */
[----:B--2---:R-:W-:Y:S01]  /*17c0*/  DFMA R26, R8, R20, R26 ;  /* 0x00000014081a722b */ /* 0x004fe2000000001a */
[----:B------:R-:W-:-:S04]  /*17d0*/  LEA R20, P0, R18, R2, 0x3 ;  /* 0x0000000212147211 */ /* 0x000fc800078018ff */
[----:B------:R-:W-:-:S06]  /*17e0*/  LEA.HI.X R21, R18, R3, R22, 0x3, P0 ;  /* 0x0000000312157211 */ /* 0x000fcc00000f1c16 */
[----:B------:R-:W2:Y:S01]  /*17f0*/  LDG.E.64.CONSTANT R20, desc[UR14][R20.64] ;  /* 0x0000000e14147981 */ /* 0x000ea2000c1e9b00 */
[----:B------:R-:W-:-:S04]  /*1800*/  VIADD R29, R24, 0xfffffffc ;  /* 0xfffffffc181d7836 */ /* 0x000fc80000000000 */
[----:B------:R-:W-:-:S04]  /*1810*/  IMAD.WIDE.U32 R18, R29, R23, R16 ;  /* 0x000000171d127225 */ /* 0x000fc800078e0010 */
[----:B------:R-:W-:Y:S01]  /*1820*/  IMAD R29, R29, UR17, R19 ;  /* 0x000000111d1d7c24 */ /* 0x000fe2000f8e0213 */
[----:B------:R-:W-:-:S04]  /*1830*/  LEA R28, P0, R18, R2, 0x3 ;  /* 0x00000002121c7211 */ /* 0x000fc800078018ff */
[----:B------:R-:W-:Y:S01]  /*1840*/  LEA.HI.X R29, R18, R3, R29, 0x3, P0 ;  /* 0x00000003121d7211 */ /* 0x000fe200000f1c1d */
[----:B--2---:R-:W-:-:S04]  /*1850*/  DFMA R20, R8, R26, R20 ;  /* 0x0000001a0814722b */ /* 0x004fc80000000014 */
[----:B------:R-:W2:Y:S01]  /*1860*/  LDG.E.64.CONSTANT R26, desc[UR14][R28.64] ;  /* 0x0000000e1c1a7981 */ /* 0x000ea2000c1e9b00 */
[----:B------:R-:W-:-:S05]  /*1870*/  IADD3 R22, PT, PT, R24, -0x5, RZ ;  /* 0xfffffffb18167810 */ /* 0x000fca0007ffe0ff */
        /* <DEDUP_REMOVED lines=11> */
[C---:B------:R-:W-:Y:S01]  /*1930*/  VIADD R22, R24.reuse, 0xfffffff9 ;  /* 0xfffffff918167836 */ /* 0x040fe20000000000 */
[----:B------:R-:W-:-:S03]  /*1940*/  IADD3 R24, PT, PT, R24, -0x8, RZ ;  /* 0xfffffff818187810 */ /* 0x000fc60007ffe0ff */
[CC--:B------:R-:W-:Y:S01]  /*1950*/  IMAD.WIDE.U32 R18, R22.reuse, R23.reuse, R16 ;  /* 0x0000001716127225 */ /* 0x0c0fe200078e0010 */
[----:B------:R-:W3:Y:S03]  /*1960*/  LDG.E.64.CONSTANT R28, desc[UR14][R28.64] ;  /* 0x0000000e1c1c7981 */ /* 0x000ee6000c1e9b00 */
[----:B------:R-:W-:Y:S02]  /*1970*/  IMAD R22, R22, UR17, R19 ;  /* 0x0000001116167c24 */ /* 0x000fe4000f8e0213 */
[----:B------:R-:W-:-:S04]  /*1980*/  IMAD.WIDE.U32 R16, R24, R23, R16 ;  /* 0x0000001718107225 */ /* 0x000fc800078e0010 */
[----:B------:R-:W-:Y:S01]  /*1990*/  IMAD R17, R24, UR17, R17 ;  /* 0x0000001118117c24 */ /* 0x000fe2000f8e0211 */
[----:B--2---:R-:W-:Y:S01]  /*19a0*/  DFMA R26, R8, R26, R20 ;  /* 0x0000001a081a722b */ /* 0x004fe20000000014 */
[----:B------:R-:W-:-:S04]  /*19b0*/  LEA R20, P0, R18, R2, 0x3 ;  /* 0x0000000212147211 */ /* 0x000fc800078018ff */
[----:B------:R-:W-:Y:S02]  /*19c0*/  LEA.HI.X R21, R18, R3, R22, 0x3, P0 ;  /* 0x0000000312157211 */ /* 0x000fe400000f1c16 */
[----:B------:R-:W-:-:S04]  /*19d0*/  LEA R22, P0, R16, R2, 0x3 ;  /* 0x0000000210167211 */ /* 0x000fc800078018ff */
[----:B------:R-:W2:Y:S01]  /*19e0*/  LDG.E.64.CONSTANT R20, desc[UR14][R20.64] ;  /* 0x0000000e14147981 */ /* 0x000ea2000c1e9b00 */
[----:B------:R-:W-:-:S06]  /*19f0*/  LEA.HI.X R23, R16, R3, R17, 0x3, P0 ;  /* 0x0000000310177211 */ /* 0x000fcc00000f1c11 */
[----:B------:R-:W4:Y:S01]  /*1a00*/  LDG.E.64.CONSTANT R22, desc[UR14][R22.64] ;  /* 0x0000000e16167981 */ /* 0x000f22000c1e9b00 */
[----:B---3--:R-:W-:-:S08]  /*1a10*/  DFMA R26, R8, R26, R28 ;  /* 0x0000001a081a722b */ /* 0x008fd0000000001c */
[----:B--2---:R-:W-:-:S08]  /*1a20*/  DFMA R26, R8, R26, R20 ;  /* 0x0000001a081a722b */ /* 0x004fd00000000014 */
[----:B----4-:R-:W-:-:S11]  /*1a30*/  DFMA R18, R8, R26, R22 ;  /* 0x0000001a0812722b */ /* 0x010fd60000000016 */
.L_x_15:
[----:B------:R-:W-:Y:S05]  /*1a40*/  BRA.U !UP3, `(.L_x_14) ;  /* 0x000000050b007547 */ /* 0x000fea000b800000 */
[----:B------:R-:W-:Y:S02]  /*1a50*/  UIADD3 UR4, UPT, UPT, UR18, -0x1, URZ ;  /* 0xffffffff12047890 */ /* 0x000fe4000fffe0ff */
[----:B------:R-:W-:Y:S02]  /*1a60*/  UISETP.NE.AND UP3, UPT, UR10, URZ, UPT ;  /* 0x000000ff0a00728c */ /* 0x000fe4000bf65270 */
[----:B------:R-:W-:-:S09]  /*1a70*/  UISETP.GE.U32.AND UP2, UPT, UR4, 0x3, UPT ;  /* 0x000000030400788c */ /* 0x000fd2000bf46070 */
[----:B------:R-:W-:Y:S05]  /*1a80*/  BRA.U !UP2, `(.L_x_16) ;  /* 0x000000010a7c7547 */ /* 0x000fea000b800000 */
[----:B------:R-:W1:Y:S01]  /*1a90*/  LDC R23, c[0x0][0x390] ;  /* 0x0000e400ff177b82 */ /* 0x000e620000000800 */
[----:B------:R-:W-:Y:S01]  /*1aa0*/  MOV R17, R13 ;  /* 0x0000000d00117202 */ /* 0x000fe20000000f00 */
[----:B------:R-:W-:Y:S02]  /*1ab0*/  IMAD.IADD R16, R4, 0x1, R10 ;  /* 0x0000000104107824 */ /* 0x000fe400078e020a */
[----:B0-----:R-:W-:-:S04]  /*1ac0*/  VIADD R27, R24, 0xffffffff ;  /* 0xffffffff181b7836 */ /* 0x001fc80000000000 */
[----:B-1----:R-:W-:-:S04]  /*1ad0*/  IMAD.WIDE.U32 R20, R27, R23, R16 ;  /* 0x000000171b147225 */ /* 0x002fc800078e0010 */
[----:B------:R-:W-:Y:S01]  /*1ae0*/  IMAD R27, R27, UR17, R21 ;  /* 0x000000111b1b7c24 */ /* 0x000fe2000f8e0215 */
[----:B------:R-:W-:-:S04]  /*1af0*/  LEA R28, P0, R20, R2, 0x3 ;  /* 0x00000002141c7211 */ /* 0x000fc800078018ff */
[----:B------:R-:W-:-:S05]  /*1b00*/  LEA.HI.X R29, R20, R3, R27, 0x3, P0 ;  /* 0x00000003141d7211 */ /* 0x000fca00000f1c1b */
[----:B------:R-:W2:Y:S01]  /*1b10*/  LDG.E.64.CONSTANT R20, desc[UR14][R28.64] ;  /* 0x0000000e1c147981 */ /* 0x000ea2000c1e9b00 */
[----:B------:R-:W-:Y:S01]  /*1b20*/  VIADD R27, R24, 0xfffffffe ;  /* 0xfffffffe181b7836 */ /* 0x000fe20000000000 */
[----:B--2--5:R-:W-:-:S03]  /*1b30*/  DFMA R20, R8, R18, R20 ;  /* 0x000000120814722b */ /* 0x024fc60000000014 */
[----:B------:R-:W-:-:S04]  /*1b40*/  IMAD.WIDE.U32 R18, R27, R23, R16 ;  /* 0x000000171b127225 */ /* 0x000fc800078e0010 */
[----:B------:R-:W-:Y:S01]  /*1b50*/  IMAD R27, R27, UR17, R19 ;  /* 0x000000111b1b7c24 */ /* 0x000fe2000f8e0213 */
[----:B------:R-:W-:-:S04]  /*1b60*/  LEA R26, P0, R18, R2, 0x3 ;  /* 0x00000002121a7211 */ /* 0x000fc800078018ff */
[----:B------:R-:W-:-:S05]  /*1b70*/  LEA.HI.X R27, R18, R3, R27, 0x3, P0 ;  /* 0x00000003121b7211 */ /* 0x000fca00000f1c1b */
[----:B------:R-:W2:Y:S01]  /*1b80*/  LDG.E.64.CONSTANT R18, desc[UR14][R26.64] ;  /* 0x0000000e1a127981 */ /* 0x000ea2000c1e9b00 */
[C---:B------:R-:W-:Y:S01]  /*1b90*/  VIADD R22, R24.reuse, 0xfffffffd ;  /* 0xfffffffd18167836 */ /* 0x040fe20000000000 */
[----:B------:R-:W-:Y:S01]  /*1ba0*/  IADD3 R24, PT, PT, R24, -0x4, RZ ;  /* 0xfffffffc18187810 */ /* 0x000fe20007ffe0ff */
[----:B--2---:R-:W-:Y:S02]  /*1bb0*/  DFMA R18, R8, R20, R18 ;  /* 0x000000140812722b */ /* 0x004fe40000000012 */
[----:B------:R-:W-:-:S04]  /*1bc0*/  IMAD.WIDE.U32 R20, R22, R23, R16 ;  /* 0x0000001716147225 */ /* 0x000fc800078e0010 */
[----:B------:R-:W-:Y:S01]  /*1bd0*/  IMAD R21, R22, UR17, R21 ;  /* 0x0000001116157c24 */ /* 0x000fe2000f8e0215 */
[----:B------:R-:W-:Y:S01]  /*1be0*/  LEA R22, P0, R20, R2, 0x3 ;  /* 0x0000000214167211 */ /* 0x000fe200078018ff */
[----:B------:R-:W-:-:S03]  /*1bf0*/  IMAD.WIDE.U32 R16, R24, R23, R16 ;  /* 0x0000001718107225 */ /* 0x000fc600078e0010 */
[----:B------:R-:W-:Y:S01]  /*1c00*/  LEA.HI.X R23, R20, R3, R21, 0x3, P0 ;  /* 0x0000000314177211 */ /* 0x000fe200000f1c15 */
[----:B------:R-:W-:Y:S01]  /*1c10*/  IMAD R17, R24, UR17, R17 ;  /* 0x0000001118117c24 */ /* 0x000fe2000f8e0211 */
[----:B------:R-:W-:-:S04]  /*1c20*/  LEA R20, P0, R16, R2, 0x3 ;  /* 0x0000000210147211 */ /* 0x000fc800078018ff */
[----:B------:R-:W2:Y:S01]  /*1c30*/  LDG.E.64.CONSTANT R22, desc[UR14][R22.64] ;  /* 0x0000000e16167981 */ /* 0x000ea2000c1e9b00 */
[----:B------:R-:W-:-:S06]  /*1c40*/  LEA.HI.X R21, R16, R3, R17, 0x3, P0 ;  /* 0x0000000310157211 */ /* 0x000fcc00000f1c11 */
[----:B------:R-:W3:Y:S01]  /*1c50*/  LDG.E.64.CONSTANT R20, desc[UR14][R20.64] ;  /* 0x0000000e14147981 */ /* 0x000ee2000c1e9b00 */
[----:B--2---:R-:W-:-:S08]  /*1c60*/  DFMA R18, R8, R18, R22 ;  /* 0x000000120812722b */ /* 0x004fd00000000016 */
[----:B---3--:R-:W-:-:S11]  /*1c70*/  DFMA R18, R8, R18, R20 ;  /* 0x000000120812722b */ /* 0x008fd60000000014 */
.L_x_16:
[----:B------:R-:W-:Y:S05]  /*1c80*/  BRA.U !UP3, `(.L_x_14) ;  /* 0x000000010b707547 */ /* 0x000fea000b800000 */
[----:B------:R-:W1:Y:S01]  /*1c90*/  LDC R21, c[0x0][0x390] ;  /* 0x0000e400ff157b82 */ /* 0x000e620000000800 */
[----:B------:R-:W-:Y:S01]  /*1ca0*/  IADD3 R12, P1, PT, R4, R10, RZ ;  /* 0x0000000a040c7210 */ /* 0x000fe20007f3e0ff */
[----:B0-----:R-:W-:-:S04]  /*1cb0*/  VIADD R11, R24, 0xffffffff ;  /* 0xffffffff180b7836 */ /* 0x001fc80000000000 */
[----:B-1----:R-:W-:-:S04]  /*1cc0*/  IMAD.WIDE.U32 R16, R11, R21, R12 ;  /* 0x000000150b107225 */ /* 0x002fc800078e000c */
[----:B------:R-:W-:Y:S01]  /*1cd0*/  IMAD R11, R11, UR17, R17 ;  /* 0x000000110b0b7c24 */ /* 0x000fe2000f8e0211 */
[----:B------:R-:W-:-:S04]  /*1ce0*/  LEA R10, P0, R16, R2, 0x3 ;  /* 0x00000002100a7211 */ /* 0x000fc800078018ff */
[----:B------:R-:W-:-:S06]  /*1cf0*/  LEA.HI.X R11, R16, R3, R11, 0x3, P0 ;  /* 0x00000003100b7211 */ /* 0x000fcc00000f1c0b */
[----:B------:R-:W2:Y:S01]  /*1d00*/  LDG.E.64.CONSTANT R10, desc[UR14][R10.64] ;  /* 0x0000000e0a0a7981 */ /* 0x000ea2000c1e9b00 */
[----:B------:R-:W-:Y:S01]  /*1d10*/  UISETP.NE.AND UP2, UPT, UR10, 0x1, UPT ;  /* 0x000000010a00788c */ /* 0x000fe2000bf45270 */
[----:B--2--5:R-:W-:-:S08]  /*1d20*/  DFMA R18, R8, R18, R10 ;  /* 0x000000120812722b */ /* 0x024fd0000000000a */
[----:B------:R-:W-:Y:S05]  /*1d30*/  BRA.U !UP2, `(.L_x_14) ;  /* 0x000000010a447547 */ /* 0x000fea000b800000 */
[----:B------:R-:W-:Y:S01]  /*1d40*/  UISETP.NE.AND UP2, UPT, UR10, 0x2, UPT ;  /* 0x000000020a00788c */ /* 0x000fe2000bf45270 */
[----:B------:R-:W-:Y:S01]  /*1d50*/  IMAD.X R13, RZ, RZ, R15, P1 ;  /* 0x000000ffff0d7224 */ /* 0x000fe200008e060f */
[----:B------:R-:W-:-:S04]  /*1d60*/  IADD3 R15, PT, PT, R24, -0x2, RZ ;  /* 0xfffffffe180f7810 */ /* 0x000fc80007ffe0ff */
[----:B------:R-:W-:Y:S01]  /*1d70*/  PLOP3.LUT P2, PT, PT, PT, UP2, 0x80, 0x8 ;  /* 0x000000000008781c */ /* 0x000fe20003f4f028 */
[----:B------:R-:W-:-:S04]  /*1d80*/  IMAD.WIDE.U32 R10, R15, R21, R12 ;  /* 0x000000150f0a7225 */ /* 0x000fc800078e000c */
[----:B------:R-:W-:Y:S01]  /*1d90*/  IMAD R15, R15, UR17, R11 ;  /* 0x000000110f0f7c24 */ /* 0x000fe2000f8e020b */
[----:B------:R-:W-:-:S04]  /*1da0*/  LEA R16, P0, R10, R2, 0x3 ;  /* 0x000000020a107211 */ /* 0x000fc800078018ff */
[----:B------:R-:W-:-:S03]  /*1db0*/  LEA.HI.X R17, R10, R3, R15, 0x3, P0 ;  /* 0x000000030a117211 */ /* 0x000fc600000f1c0f */
[----:B------:R-:W-:-:S03]  /*1dc0*/  @P2 VIADD R23, R24, 0xfffffffd ;  /* 0xfffffffd18172836 */ /* 0x000fc60000000000 */
[----:B------:R-:W2:Y:S01]  /*1dd0*/  LDG.E.64.CONSTANT R16, desc[UR14][R16.64] ;  /* 0x0000000e10107981 */ /* 0x000ea2000c1e9b00 */
[----:B------:R-:W-:-:S04]  /*1de0*/  @P2 IMAD.WIDE.U32 R12, R23, R21, R12 ;  /* 0x00000015170c2225 */ /* 0x000fc800078e000c */
[----:B------:R-:W-:Y:S01]  /*1df0*/  @P2 IMAD R23, R23, UR17, R13 ;  /* 0x0000001117172c24 */ /* 0x000fe2000f8e020d */
[----:B------:R-:W-:-:S04]  /*1e00*/  @P2 LEA R10, P0, R12, R2, 0x3 ;  /* 0x000000020c0a2211 */ /* 0x000fc800078018ff */
[----:B------:R-:W-:-:S06]  /*1e10*/  @P2 LEA.HI.X R11, R12, R3, R23, 0x3, P0 ;  /* 0x000000030c0b2211 */ /* 0x000fcc00000f1c17 */
[----:B------:R-:W3:Y:S01]  /*1e20*/  @P2 LDG.E.64.CONSTANT R10, desc[UR14][R10.64] ;  /* 0x0000000e0a0a2981 */ /* 0x000ee2000c1e9b00 */
[----:B--2---:R-:W-:-:S08]  /*1e30*/  DFMA R18, R8, R18, R16 ;  /* 0x000000120812722b */ /* 0x004fd00000000010 */
[----:B---3--:R-:W-:-:S11]  /*1e40*/  @P2 DFMA R18, R8, R18, R10 ;  /* 0x000000120812222b */ /* 0x008fd6000000000a */
.L_x_14:
[----:B------:R-:W-:Y:S01]  /*1e50*/  SHF.R.S32.HI R10, RZ, 0x1f, R14 ;  /* 0x0000001fff0a7819 */ /* 0x000fe2000001140e */
[----:B------:R-:W1:Y:S04]  /*1e60*/  LDCU UR11, c[0x0][0x384] ;  /* 0x00007080ff0b77ac */ /* 0x000e680008000800 */
[-C--:B------:R-:W-:Y:S02]  /*1e70*/  IMAD R12, R10, R5.reuse, RZ ;  /* 0x000000050a0c7224 */ /* 0x080fe400078e02ff */
[----:B------:R-:W-:-:S04]  /*1e80*/  IMAD.WIDE.U32 R10, R14, R5, RZ ;  /* 0x000000050e0a7225 */ /* 0x000fc800078e00ff */
[----:B------:R-:W-:-:S04]  /*1e90*/  IMAD R5, R25, R14, R12 ;  /* 0x0000000e19057224 */ /* 0x000fc800078e020c */
[----:B------:R-:W-:-:S07]  /*1ea0*/  IMAD.IADD R5, R11, 0x1, R5 ;  /* 0x000000010b057824 */ /* 0x000fce00078e0205 */
.L_x_22:
[----:B------:R-:W-:Y:S01]  /*1eb0*/  IADD3 R12, P0, PT, R4, R10, RZ ;  /* 0x0000000a040c7210 */ /* 0x000fe20007f1e0ff */
[----:B-1----:R-:W-:-:S03]  /*1ec0*/  UIADD3 UR6, UPT, UPT, UR11, -0x1, URZ ;  /* 0xffffffff0b067890 */ /* 0x002fc6000fffe0ff */
[----:B------:R-:W-:Y:S01]  /*1ed0*/  IADD3.X R13, PT, PT, RZ, R5, RZ, P0, !PT ;  /* 0x00000005ff0d7210 */ /* 0x000fe200007fe4ff */
[----:B------:R-:W-:Y:S01]  /*1ee0*/  UIMAD UR7, UR9, UR6, URZ ;  /* 0x00000006090772a4 */ /* 0x000fe2000f8e02ff */
[----:B------:R-:W-:Y:S02]  /*1ef0*/  R2UR UR4, R12 ;  /* 0x000000000c0472ca */ /* 0x000fe400000e0000 */
[----:B------:R-:W-:-:S13]  /*1f00*/  R2UR UR5, R13 ;  /* 0x000000000d0572ca */ /* 0x000fda00000e0000 */
[----:B------:R-:W-:-:S06]  /*1f10*/  UIMAD.WIDE.U32 UR4, UR8, UR6, UR4 ;  /* 0x00000006080472a5 */ /* 0x000fcc000f8e0004 */
[----:B------:R-:W-:Y:S01]  /*1f20*/  IMAD.U32 R12, RZ, RZ, UR5 ;  /* 0x00000005ff0c7e24 */ /* 0x000fe2000f8e00ff */
[----:B------:R-:W-:Y:S01]  /*1f30*/  MOV R13, UR4 ;  /* 0x00000004000d7c02 */ /* 0x000fe20008000f00 */
[----:B------:R-:W-:Y:S02]  /*1f40*/  IMAD.U32 R29, RZ, RZ, UR4 ;  /* 0x00000004ff1d7e24 */ /* 0x000fe4000f8e00ff */
[----:B------:R-:W-:-:S03]  /*1f50*/  VIADD R12, R12, UR7 ;  /* 0x000000070c0c7c36 */ /* 0x000fc60008000000 */
[----:B------:R-:W-:-:S04]  /*1f60*/  LEA R28, P0, R29, R2, 0x3 ;  /* 0x000000021d1c7211 */ /* 0x000fc800078018ff */
[----:B------:R-:W-:-:S06]  /*1f70*/  LEA.HI.X R29, R13, R3, R12, 0x3, P0 ;  /* 0x000000030d1d7211 */ /* 0x000fcc00000f1c0c */
[----:B-----5:R-:W5:Y:S01]  /*1f80*/  LDG.E.64.CONSTANT R28, desc[UR14][R28.64] ;  /* 0x0000000e1c1c7981 */ /* 0x020f62000c1e9b00 */
[----:B------:R-:W1:Y:S01]  /*1f90*/  LDC R25, c[0x0][0x380] ;  /* 0x0000e000ff197b82 */ /* 0x000e620000000800 */
[----:B------:R-:W-:Y:S01]  /*1fa0*/  R2UR UR4, R4 ;  /* 0x00000000040472ca */ /* 0x000fe200000e0000 */
[----:B------:R-:W-:Y:S01]  /*1fb0*/  UMOV UR12, UR11 ;  /* 0x0000000b000c7c82 */ /* 0x000fe20008000000 */
[----:B------:R-:W-:Y:S02]  /*1fc0*/  UIMAD UR13, UR9, UR6, URZ ;  /* 0x00000006090d72a4 */ /* 0x000fe4000f8e02ff */
[----:B------:R-:W-:Y:S01]  /*1fd0*/  UIADD3 UR11, UPT, UPT, UR11, -0x1, URZ ;  /* 0xffffffff0b0b7890 */ /* 0x000fe2000fffe0ff */
[----:B------:R-:W-:-:S03]  /*1fe0*/  UMOV UR5, URZ ;  /* 0x000000ff00057c82 */ /* 0x000fc60008000000 */
[----:B------:R-:W-:-:S05]  /*1ff0*/  IMAD.U32 R13, RZ, RZ, UR13 ;  /* 0x0000000dff0d7e24 */ /* 0x000fca000f8e00ff */
[----:B------:R-:W-:-:S06]  /*2000*/  UIMAD.WIDE.U32 UR6, UR8, UR11, UR4 ;  /* 0x0000000b080672a5 */ /* 0x000fcc000f8e0004 */
[----:B------:R-:W-:Y:S01]  /*2010*/  IADD3 R13, PT, PT, R13, UR7, RZ ;  /* 0x000000070d0d7c10 */ /* 0x000fe2000fffe0ff */
[----:B------:R-:W-:Y:S06]  /*2020*/  BRA.U !UP0, `(.L_x_17) ;  /* 0x0000000508e07547 */ /* 0x000fec000b800000 */
[----:B------:R-:W2:Y:S01]  /*2030*/  LDC R27, c[0x0][0x390] ;  /* 0x0000e400ff1b7b82 */ /* 0x000ea20000000800 */
[----:B------:R-:W-:-:S05]  /*2040*/  UMOV UR4, URZ ;  /* 0x000000ff00047c82 */ /* 0x000fca0008000000 */
.L_x_18:
[----:B------:R-:W-:Y:S01]  /*2050*/  IMAD.U32 R14, RZ, RZ, UR6 ;  /* 0x00000006ff0e7e24 */ /* 0x000fe2000f8e00ff */
[----:B-1----:R-:W-:Y:S01]  /*2060*/  IADD3 R17, PT, PT, R25, -0x1, RZ ;  /* 0xffffffff19117810 */ /* 0x002fe20007ffe0ff */
[----:B------:R-:W-:Y:S02]  /*2070*/  IMAD.U32 R15, RZ, RZ, UR7 ;  /* 0x00000007ff0f7e24 */ /* 0x000fe4000f8e00ff */
[----:B------:R-:W-:-:S04]  /*2080*/  IMAD.MOV.U32 R12, RZ, RZ, R14 ;  /* 0x000000ffff0c7224 */ /* 0x000fc800078e000e */
[----:B--2---:R-:W-:-:S04]  /*2090*/  IMAD.WIDE.U32 R14, R17, R27, R12 ;  /* 0x0000001b110e7225 */ /* 0x004fc800078e000c */
[----:B------:R-:W-:Y:S01]  /*20a0*/  IMAD R17, R17, UR17, R15 ;  /* 0x0000001111117c24 */ /* 0x000fe2000f8e020f */
[----:B------:R-:W-:-:S04]  /*20b0*/  LEA R22, P0, R14, R2, 0x3 ;  /* 0x000000020e167211 */ /* 0x000fc800078018ff */
[----:B------:R-:W-:-:S05]  /*20c0*/  LEA.HI.X R23, R14, R3, R17, 0x3, P0 ;  /* 0x000000030e177211 */ /* 0x000fca00000f1c11 */
[----:B------:R-:W2:Y:S01]  /*20d0*/  LDG.E.64.CONSTANT R14, desc[UR14][R22.64] ;  /* 0x0000000e160e7981 */ /* 0x000ea2000c1e9b00 */
[----:B------:R-:W-:-:S04]  /*20e0*/  VIADD R21, R25, 0xfffffffe ;  /* 0xfffffffe19157836 */ /* 0x000fc80000000000 */
[----:B------:R-:W-:-:S04]  /*20f0*/  IMAD.WIDE.U32 R16, R21, R27, R12 ;  /* 0x0000001b15107225 */ /* 0x000fc800078e000c */
[----:B------:R-:W-:Y:S01]  /*2100*/  IMAD R21, R21, UR17, R17 ;  /* 0x0000001115157c24 */ /* 0x000fe2000f8e0211 */
[----:B------:R-:W-:Y:S02]  /*2110*/  IADD3 R17, PT, PT, R25, -0x3, RZ ;  /* 0xfffffffd19117810 */ /* 0x000fe40007ffe0ff */
[----:B------:R-:W-:-:S04]  /*2120*/  LEA R20, P0, R16, R2, 0x3 ;  /* 0x0000000210147211 */ /* 0x000fc800078018ff */
[----:B------:R-:W-:-:S06]  /*2130*/  LEA.HI.X R21, R16, R3, R21, 0x3, P0 ;  /* 0x0000000310157211 */ /* 0x000fcc00000f1c15 */
[----:B------:R-:W3:Y:S01]  /*2140*/  LDG.E.64.CONSTANT R20, desc[UR14][R20.64] ;  /* 0x0000000e14147981 */ /* 0x000ee2000c1e9b00 */
[----:B--2--5:R-:W-:Y:S01]  /*2150*/  DFMA R28, R8, R28, R14 ;  /* 0x0000001c081c722b */ /* 0x024fe2000000000e */
[----:B------:R-:W-:-:S04]  /*2160*/  IMAD.WIDE.U32 R14, R17, R27, R12 ;  /* 0x0000001b110e7225 */ /* 0x000fc800078e000c */
[----:B------:R-:W-:Y:S01]  /*2170*/  IMAD R17, R17, UR17, R15 ;  /* 0x0000001111117c24 */ /* 0x000fe2000f8e020f */
[----:B------:R-:W-:-:S04]  /*2180*/  LEA R16, P0, R14, R2, 0x3 ;  /* 0x000000020e107211 */ /* 0x000fc800078018ff */
[----:B------:R-:W-:-:S06]  /*2190*/  LEA.HI.X R17, R14, R3, R17, 0x3, P0 ;  /* 0x000000030e117211 */ /* 0x000fcc00000f1c11 */
[----:B------:R-:W2:Y:S01]  /*21a0*/  LDG.E.64.CONSTANT R16, desc[UR14][R16.64] ;  /* 0x0000000e10107981 */ /* 0x000ea2000c1e9b00 */
[----:B------:R-:W-:Y:S01]  /*21b0*/  VIADD R15, R25, 0xfffffffc ;  /* 0xfffffffc190f7836 */ /* 0x000fe20000000000 */
[----:B---3--:R-:W-:-:S03]  /*21c0*/  DFMA R20, R8, R28, R20 ;  /* 0x0000001c0814722b */ /* 0x008fc60000000014 */
[----:B------:R-:W-:-:S04]  /*21d0*/  IMAD.WIDE.U32 R22, R15, R27, R12 ;  /* 0x0000001b0f167225 */ /* 0x000fc800078e000c */
[----:B------:R-:W-:Y:S01]  /*21e0*/  IMAD R15, R15, UR17, R23 ;  /* 0x000000110f0f7c24 */ /* 0x000fe2000f8e0217 */
[----:B------:R-:W-:Y:S01]  /*21f0*/  LEA R14, P0, R22, R2, 0x3 ;  /* 0x00000002160e7211 */ /* 0x000fe200078018ff */
[----:B------:R-:W-:-:S03]  /*2200*/  VIADD R23, R25, 0xfffffffb ;  /* 0xfffffffb19177836 */ /* 0x000fc60000000000 */
[----:B------:R-:W-:-:S06]  /*2210*/  LEA.HI.X R15, R22, R3, R15, 0x3, P0 ;  /* 0x00000003160f7211 */ /* 0x000fcc00000f1c0f */
[----:B------:R-:W3:Y:S01]  /*2220*/  LDG.E.64.CONSTANT R14, desc[UR14][R14.64] ;  /* 0x0000000e0e0e7981 */ /* 0x000ee2000c1e9b00 */
[----:B--2---:R-:W-:Y:S01]  /*2230*/  DFMA R16, R8, R20, R16 ;  /* 0x000000140810722b */ /* 0x004fe20000000010 */
[----:B------:R-:W-:-:S04]  /*2240*/  IMAD.WIDE.U32 R20, R23, R27, R12 ;  /* 0x0000001b17147225 */ /* 0x000fc800078e000c */
[----:B------:R-:W-:Y:S01]  /*2250*/  IMAD R23, R23, UR17, R21 ;  /* 0x0000001117177c24 */ /* 0x000fe2000f8e0215 */
[----:B------:R-:W-:-:S04]  /*2260*/  LEA R28, P0, R20, R2, 0x3 ;  /* 0x00000002141c7211 */ /* 0x000fc800078018ff */
[----:B------:R-:W-:-:S05]  /*2270*/  LEA.HI.X R29, R20, R3, R23, 0x3, P0 ;  /* 0x00000003141d7211 */ /* 0x000fca00000f1c17 */
[----:B------:R-:W2:Y:S01]  /*2280*/  LDG.E.64.CONSTANT R20, desc[UR14][R28.64] ;  /* 0x0000000e1c147981 */ /* 0x000ea2000c1e9b00 */
[----:B0-----:R-:W-:Y:S01]  /*2290*/  IADD3 R24, PT, PT, R25, -0x6, RZ ;  /* 0xfffffffa19187810 */ /* 0x001fe20007ffe0ff */
[----:B---3--:R-:W-:-:S04]  /*22a0*/  DFMA R14, R8, R16, R14 ;  /* 0x00000010080e722b */ /* 0x008fc8000000000e */
        /* <DEDUP_REMOVED lines=12> */
[----:B------:R-:W-:-:S04]  /*2370*/  VIADD R24, R25, 0xfffffff8 ;  /* 0xfffffff819187836 */ /* 0x000fc80000000000 */
[----:B------:R-:W-:Y:S01]  /*2380*/  IMAD.WIDE.U32 R22, R24, R27, R12 ;  /* 0x0000001b18167225 */ /* 0x000fe200078e000c */
[----:B---3--:R-:W-:-:S03]  /*2390*/  DFMA R16, R8, R20, R16 ;  /* 0x000000140810722b */ /* 0x008fc60000000010 */
[----:B------:R-:W-:Y:S01]  /*23a0*/  IMAD R24, R24, UR17, R23 ;  /* 0x0000001118187c24 */ /* 0x000fe2000f8e0217 */
[----:B------:R-:W-:Y:S02]  /*23b0*/  IADD3 R23, PT, PT, R25, -0x9, RZ ;  /* 0xfffffff719177810 */ /* 0x000fe40007ffe0ff */
[----:B------:R-:W-:-:S04]  /*23c0*/  LEA R20, P0, R22, R2, 0x3 ;  /* 0x0000000216147211 */ /* 0x000fc800078018ff */
        /* <DEDUP_REMOVED lines=22> */
[----:B------:R-:W-:Y:S01]  /*2530*/  IADD3 R21, PT, PT, R25, -0xc, RZ ;  /* 0xfffffff419157810 */ /* 0x000fe20007ffe0ff */
        /* <DEDUP_REMOVED lines=11> */
[----:B------:R-:W-:-:S06]  /*25f0*/  LEA.HI.X R17, R14, R3, R17, 0x3, P0 ;  /* 0x000000030e117211 */ /* 0x000fcc00000f1c11 */
[----:B------:R-:W2:Y:S01]  /*2600*/  LDG.E.64.CONSTANT R16, desc[UR14][R16.64] ;  /* 0x0000000e10107981 */ /* 0x000ea2000c1e9b00 */
[----:B------:R-:W-:-:S04]  /*2610*/  VIADD R24, R25, 0xfffffff2 ;  /* 0xfffffff219187836 */ /* 0x000fc80000000000 */
[----:B------:R-:W-:Y:S01]  /*2620*/  IMAD.WIDE.U32 R14, R24, R27, R12 ;  /* 0x0000001b180e7225 */ /* 0x000fe200078e000c */
[----:B---3--:R-:W-:-:S03]  /*2630*/  DFMA R28, R8, R22, R20 ;  /* 0x00000016081c722b */ /* 0x008fc60000000014 */
[----:B------:R-:W-:Y:S01]  /*2640*/  IMAD R24, R24, UR17, R15 ;  /* 0x0000001118187c24 */ /* 0x000fe2000f8e020f */
[----:B------:R-:W-:Y:S02]  /*2650*/  IADD3 R15, PT, PT, R25, -0xf, RZ ;  /* 0xfffffff1190f7810 */ /* 0x000fe40007ffe0ff */
[----:B------:R-:W-:-:S03]  /*2660*/  LEA R22, P0, R14, R2, 0x3 ;  /* 0x000000020e167211 */ /* 0x000fc600078018ff */
[----:B------:R-:W-:Y:S01]  /*2670*/  IMAD.WIDE.U32 R20, R15, R27, R12 ;  /* 0x0000001b0f147225 */ /* 0x000fe200078e000c */
[----:B------:R-:W-:-:S03]  /*2680*/  LEA.HI.X R23, R14, R3, R24, 0x3, P0 ;  /* 0x000000030e177211 */ /* 0x000fc600000f1c18 */
[----:B------:R-:W-:Y:S01]  /*2690*/  VIADD R25, R25, 0xfffffff0 ;  /* 0xfffffff019197836 */ /* 0x000fe20000000000 */
[C---:B------:R-:W-:Y:S01]  /*26a0*/  LEA R14, P0, R20.reuse, R2, 0x3 ;  /* 0x00000002140e7211 */ /* 0x040fe200078018ff */
[----:B------:R-:W-:Y:S01]  /*26b0*/  IMAD R15, R15, UR17, R21 ;  /* 0x000000110f0f7c24 */ /* 0x000fe2000f8e0215 */
[----:B------:R-:W3:Y:S04]  /*26c0*/  LDG.E.64.CONSTANT R22, desc[UR14][R22.64] ;  /* 0x0000000e16167981 */ /* 0x000ee8000c1e9b00 */
[----:B------:R-:W-:-:S06]  /*26d0*/  LEA.HI.X R15, R20, R3, R15, 0x3, P0 ;  /* 0x00000003140f7211 */ /* 0x000fcc00000f1c0f */
[----:B------:R-:W4:Y:S01]  /*26e0*/  LDG.E.64.CONSTANT R14, desc[UR14][R14.64] ;  /* 0x0000000e0e0e7981 */ /* 0x000f22000c1e9b00 */
[----:B--2---:R-:W-:Y:S01]  /*26f0*/  DFMA R28, R8, R28, R16 ;  /* 0x0000001c081c722b */ /* 0x004fe20000000010 */
[----:B------:R-:W-:-:S04]  /*2700*/  IMAD.WIDE.U32 R16, R25, R27, R12 ;  /* 0x0000001b19107225 */ /* 0x000fc800078e000c */
[----:B------:R-:W-:Y:S01]  /*2710*/  IMAD R12, R25, UR17, R17 ;  /* 0x00000011190c7c24 */ /* 0x000fe2000f8e0211 */
[----:B------:R-:W-:-:S04]  /*2720*/  LEA R20, P0, R16, R2, 0x3 ;  /* 0x0000000210147211 */ /* 0x000fc800078018ff */
[----:B------:R-:W-:-:S06]  /*2730*/  LEA.HI.X R21, R16, R3, R12, 0x3, P0 ;  /* 0x0000000310157211 */ /* 0x000fcc00000f1c0c */
[----:B------:R-:W2:Y:S01]  /*2740*/  LDG.E.64.CONSTANT R20, desc[UR14][R20.64] ;  /* 0x0000000e14147981 */ /* 0x000ea2000c1e9b00 */
[----:B------:R-:W-:Y:S01]  /*2750*/  UIADD3 UR4, UPT, UPT, UR4, 0x10, URZ ;  /* 0x0000001004047890 */ /* 0x000fe2000fffe0ff */
[----:B---3--:R-:W-:-:S03]  /*2760*/  DFMA R28, R8, R28, R22 ;  /* 0x0000001c081c722b */ /* 0x008fc60000000016 */
[----:B------:R-:W-:-:S05]  /*2770*/  UISETP.NE.AND UP2, UPT, UR4, UR19, UPT ;  /* 0x000000130400728c */ /* 0x000fca000bf45270 */
[----:B----4-:R-:W-:-:S08]  /*2780*/  DFMA R28, R8, R28, R14 ;  /* 0x0000001c081c722b */ /* 0x010fd0000000000e */
[----:B--2---:R-:W-:Y:S01]  /*2790*/  DFMA R28, R8, R28, R20 ;  /* 0x0000001c081c722b */ /* 0x004fe20000000014 */
[----:B------:R-:W-:Y:S10]  /*27a0*/  BRA.U UP2, `(.L_x_18) ;  /* 0xfffffff902287547 */ /* 0x000ff4000b83ffff */
.L_x_17:
[----:B------:R-:W-:Y:S05]  /*27b0*/  BRA.U !UP1, `(.L_x_19) ;  /* 0x00000009090c7547 */ /* 0x000fea000b800000 */
[----:B------:R-:W-:Y:S02]  /*27c0*/  UIADD3 UR4, UPT, UPT, UR16, -0x1, URZ ;  /* 0xffffffff10047890 */ /* 0x000fe4000fffe0ff */
[----:B------:R-:W-:Y:S02]  /*27d0*/  UISETP.NE.AND UP3, UPT, UR18, URZ, UPT ;  /* 0x000000ff1200728c */ /* 0x000fe4000bf65270 */
[----:B------:R-:W-:-:S09]  /*27e0*/  UISETP.GE.U32.AND UP2, UPT, UR4, 0x7, UPT ;  /* 0x000000070400788c */ /* 0x000fd2000bf46070 */
[----:B------:R-:W-:Y:S05]  /*27f0*/  BRA.U !UP2, `(.L_x_20) ;  /* 0x000000010af07547 */ /* 0x000fea000b800000 */
[----:B------:R-:W2:Y:S01]  /*2800*/  LDC R27, c[0x0][0x390] ;  /* 0x0000e400ff1b7b82 */ /* 0x000ea20000000800 */
[----:B------:R-:W-:Y:S01]  /*2810*/  IMAD.U32 R14, RZ, RZ, UR6 ;  /* 0x00000006ff0e7e24 */ /* 0x000fe2000f8e00ff */
[----:B------:R-:W-:Y:S01]  /*2820*/  MOV R15, UR7 ;  /* 0x00000007000f7c02 */ /* 0x000fe20008000f00 */
[----:B-1----:R-:W-:Y:S02]  /*2830*/  VIADD R17, R25, 0xffffffff ;  /* 0xffffffff19117836 */ /* 0x002fe40000000000 */
[----:B------:R-:W-:-:S04]  /*2840*/  IMAD.MOV.U32 R12, RZ, RZ, R14 ;  /* 0x000000ffff0c7224 */ /* 0x000fc800078e000e */
[----:B--2---:R-:W-:-:S04]  /*2850*/  IMAD.WIDE.U32 R14, R17, R27, R12 ;  /* 0x0000001b110e7225 */ /* 0x004fc800078e000c */
[----:B------:R-:W-:Y:S01]  /*2860*/  IMAD R17, R17, UR17, R15 ;  /* 0x0000001111117c24 */ /* 0x000fe2000f8e020f */
[----:B------:R-:W-:-:S04]  /*2870*/  LEA R22, P0, R14, R2, 0x3 ;  /* 0x000000020e167211 */ /* 0x000fc800078018ff */
[----:B------:R-:W-:-:S05]  /*2880*/  LEA.HI.X R23, R14, R3, R17, 0x3, P0 ;  /* 0x000000030e177211 */ /* 0x000fca00000f1c11 */
[----:B------:R-:W2:Y:S01]  /*2890*/  LDG.E.64.CONSTANT R16, desc[UR14][R22.64] ;  /* 0x0000000e16107981 */ /* 0x000ea2000c1e9b00 */
[----:B------:R-:W-:-:S05]  /*28a0*/  IADD3 R15, PT, PT, R25, -0x2, RZ ;  /* 0xfffffffe190f7810 */ /* 0x000fca0007ffe0ff */
[----:B------:R-:W-:-:S04]  /*28b0*/  IMAD.WIDE.U32 R20, R15, R27, R12 ;  /* 0x0000001b0f147225 */ /* 0x000fc800078e000c */
[----:B------:R-:W-:Y:S01]  /*28c0*/  IMAD R15, R15, UR17, R21 ;  /* 0x000000110f0f7c24 */ /* 0x000fe2000f8e0215 */
[----:B------:R-:W-:Y:S01]  /*28d0*/  LEA R14, P0, R20, R2, 0x3 ;  /* 0x00000002140e7211 */ /* 0x000fe200078018ff */
[----:B------:R-:W-:-:S03]  /*28e0*/  VIADD R21, R25, 0xfffffffd ;  /* 0xfffffffd19157836 */ /* 0x000fc60000000000 */
        /* <DEDUP_REMOVED lines=12> */
[C---:B------:R-:W-:Y:S02]  /*29b0*/  LEA R20, P0, R16.reuse, R2, 0x3 ;  /* 0x0000000210147211 */ /* 0x040fe400078018ff */
[----:B------:R-:W-:Y:S02]  /*29c0*/  IADD3 R17, PT, PT, R25, -0x5, RZ ;  /* 0xfffffffb19117810 */ /* 0x000fe40007ffe0ff */
        /* <DEDUP_REMOVED lines=8> */
[----:B0-----:R-:W-:-:S04]  /*2a50*/  VIADD R24, R25, 0xfffffffa ;  /* 0xfffffffa19187836 */ /* 0x001fc80000000000 */
[----:B------:R-:W-:Y:S01]  /*2a60*/  IMAD.WIDE.U32 R14, R24, R27, R12 ;  /* 0x0000001b180e7225 */ /* 0x000fe200078e000c */
[----:B---3--:R-:W-:-:S03]  /*2a70*/  DFMA R28, R8, R22, R20 ;  /* 0x00000016081c722b */ /* 0x008fc60000000014 */
[----:B------:R-:W-:Y:S02]  /*2a80*/  IMAD R24, R24, UR17, R15 ;  /* 0x0000001118187c24 */ /* 0x000fe4000f8e020f */
[----:B------:R-:W-:Y:S01]  /*2a90*/  VIADD R15, R25, 0xfffffff9 ;  /* 0xfffffff9190f7836 */ /* 0x000fe20000000000 */
[----:B------:R-:W-:-:S03]  /*2aa0*/  LEA R22, P0, R14, R2, 0x3 ;  /* 0x000000020e167211 */ /* 0x000fc600078018ff */
[----:B------:R-:W-:Y:S01]  /*2ab0*/  IMAD.WIDE.U32 R20, R15, R27, R12 ;  /* 0x0000001b0f147225 */ /* 0x000fe200078e000c */
[-C--:B------:R-:W-:Y:S02]  /*2ac0*/  LEA.HI.X R23, R14, R3.reuse, R24, 0x3, P0 ;  /* 0x000000030e177211 */ /* 0x080fe400000f1c18 */
[----:B------:R-:W-:Y:S01]  /*2ad0*/  IADD3 R25, PT, PT, R25, -0x8, RZ ;  /* 0xfffffff819197810 */ /* 0x000fe20007ffe0ff */
[----:B------:R-:W-:Y:S01]  /*2ae0*/  IMAD R15, R15, UR17, R21 ;  /* 0x000000110f0f7c24 */ /* 0x000fe2000f8e0215 */
[C---:B------:R-:W-:Y:S02]  /*2af0*/  LEA R14, P0, R20.reuse, R2, 0x3 ;  /* 0x00000002140e7211 */ /* 0x040fe400078018ff */
[----:B------:R-:W3:Y:S02]  /*2b00*/  LDG.E.64.CONSTANT R22, desc[UR14][R22.64] ;  /* 0x0000000e16167981 */ /* 0x000ee4000c1e9b00 */
[----:B------:R-:W-:Y:S01]  /*2b10*/  LEA.HI.X R15, R20, R3, R15, 0x3, P0 ;  /* 0x00000003140f7211 */ /* 0x000fe200000f1c0f */
[----:B------:R-:W-:-:S04]  /*2b20*/  IMAD.WIDE.U32 R20, R25, R27, R12 ;  /* 0x0000001b19147225 */ /* 0x000fc800078e000c */
[----:B------:R-:W-:Y:S01]  /*2b30*/  IMAD R12, R25, UR17, R21 ;  /* 0x00000011190c7c24 */ /* 0x000fe2000f8e0215 */
[----:B------:R-:W4:Y:S01]  /*2b40*/  LDG.E.64.CONSTANT R14, desc[UR14][R14.64] ;  /* 0x0000000e0e0e7981 */ /* 0x000f22000c1e9b00 */
[----:B--2---:R-:W-:Y:S01]  /*2b50*/  DFMA R28, R8, R28, R16 ;  /* 0x0000001c081c722b */ /* 0x004fe20000000010 */
[----:B------:R-:W-:-:S04]  /*2b60*/  LEA R16, P0, R20, R2, 0x3 ;  /* 0x0000000214107211 */ /* 0x000fc800078018ff */
[----:B------:R-:W-:-:S06]  /*2b70*/  LEA.HI.X R17, R20, R3, R12, 0x3, P0 ;  /* 0x0000000314117211 */ /* 0x000fcc00000f1c0c */
[----:B------:R-:W2:Y:S01]  /*2b80*/  LDG.E.64.CONSTANT R16, desc[UR14][R16.64] ;  /* 0x0000000e10107981 */ /* 0x000ea2000c1e9b00 */
[----:B---3--:R-:W-:-:S08]  /*2b90*/  DFMA R28, R8, R28, R22 ;  /* 0x0000001c081c722b */ /* 0x008fd00000000016 */
[----:B----4-:R-:W-:-:S08]  /*2ba0*/  DFMA R28, R8, R28, R14 ;  /* 0x0000001c081c722b */ /* 0x010fd0000000000e */
[----:B--2---:R-:W-:-:S11]  /*2bb0*/  DFMA R28, R8, R28, R16 ;  /* 0x0000001c081c722b */ /* 0x004fd60000000010 */
.L_x_20:
[----:B------:R-:W-:Y:S05]  /*2bc0*/  BRA.U !UP3, `(.L_x_19) ;  /* 0x000000050b087547 */ /* 0x000fea000b800000 */
[----:B------:R-:W-:Y:S02]  /*2bd0*/  UIADD3 UR4, UPT, UPT, UR18, -0x1, URZ ;  /* 0xffffffff12047890 */ /* 0x000fe4000fffe0ff */
[----:B------:R-:W-:Y:S02]  /*2be0*/  UISETP.NE.AND UP3, UPT, UR10, URZ, UPT ;  /* 0x000000ff0a00728c */ /* 0x000fe4000bf65270 */
[----:B------:R-:W-:-:S09]  /*2bf0*/  UISETP.GE.U32.AND UP2, UPT, UR4, 0x3, UPT ;  /* 0x000000030400788c */ /* 0x000fd2000bf46070 */
[----:B------:R-:W-:Y:S05]  /*2c00*/  BRA.U !UP2, `(.L_x_21) ;  /* 0x000000010a807547 */ /* 0x000fea000b800000 */
[----:B------:R-:W2:Y:S01]  /*2c10*/  LDC R27, c[0x0][0x390] ;  /* 0x0000e400ff1b7b82 */ /* 0x000ea20000000800 */
[----:B------:R-:W-:Y:S01]  /*2c20*/  IMAD.U32 R14, RZ, RZ, UR6 ;  /* 0x00000006ff0e7e24 */ /* 0x000fe2000f8e00ff */
[----:B-1----:R-:W-:Y:S01]  /*2c30*/  IADD3 R17, PT, PT, R25, -0x1, RZ ;  /* 0xffffffff19117810 */ /* 0x002fe20007ffe0ff */
[----:B------:R-:W-:Y:S02]  /*2c40*/  IMAD.U32 R15, RZ, RZ, UR7 ;  /* 0x00000007ff0f7e24 */ /* 0x000fe4000f8e00ff */
[----:B------:R-:W-:-:S04]  /*2c50*/  IMAD.MOV.U32 R12, RZ, RZ, R14 ;  /* 0x000000ffff0c7224 */ /* 0x000fc800078e000e */
[----:B--2---:R-:W-:-:S04]  /*2c60*/  IMAD.WIDE.U32 R14, R17, R27, R12 ;  /* 0x0000001b110e7225 */ /* 0x004fc800078e000c */
[----:B------:R-:W-:Y:S01]  /*2c70*/  IMAD R17, R17, UR17, R15 ;  /* 0x0000001111117c24 */ /* 0x000fe2000f8e020f */
[----:B------:R-:W-:-:S04]  /*2c80*/  LEA R20, P0, R14, R2, 0x3 ;  /* 0x000000020e147211 */ /* 0x000fc800078018ff */
[----:B------:R-:W-:-:S06]  /*2c90*/  LEA.HI.X R21, R14, R3, R17, 0x3, P0 ;  /* 0x000000030e157211 */ /* 0x000fcc00000f1c11 */
[----:B------:R-:W2:Y:S01]  /*2ca0*/  LDG.E.64.CONSTANT R20, desc[UR14][R20.64] ;  /* 0x0000000e14147981 */ /* 0x000ea2000c1e9b00 */
[C---:B------:R-:W-:Y:S01]  /*2cb0*/  VIADD R15, R25.reuse, 0xfffffffe ;  /* 0xfffffffe190f7836 */ /* 0x040fe20000000000 */
[C---:B------:R-:W-:Y:S01]  /*2cc0*/  IADD3 R23, PT, PT, R25.reuse, -0x3, RZ ;  /* 0xfffffffd19177810 */ /* 0x040fe20007ffe0ff */
[----:B------:R-:W-:Y:S02]  /*2cd0*/  VIADD R25, R25, 0xfffffffc ;  /* 0xfffffffc19197836 */ /* 0x000fe40000000000 */
[----:B------:R-:W-:-:S04]  /*2ce0*/  IMAD.WIDE.U32 R16, R15, R27, R12 ;  /* 0x0000001b0f107225 */ /* 0x000fc800078e000c */
[----:B------:R-:W-:Y:S01]  /*2cf0*/  IMAD R15, R15, UR17, R17 ;  /* 0x000000110f0f7c24 */ /* 0x000fe2000f8e0211 */
[----:B------:R-:W-:-:S04]  /*2d00*/  LEA R14, P0, R16, R2, 0x3 ;  /* 0x00000002100e7211 */ /* 0x000fc800078018ff */
[----:B------:R-:W-:-:S06]  /*2d10*/  LEA.HI.X R15, R16, R3, R15, 0x3, P0 ;  /* 0x00000003100f7211 */ /* 0x000fcc00000f1c0f */
[----:B------:R-:W3:Y:S01]  /*2d20*/  LDG.E.64.CONSTANT R14, desc[UR14][R14.64] ;  /* 0x0000000e0e0e7981 */ /* 0x000ee2000c1e9b00 */
[----:B--2--5:R-:W-:Y:S01]  /*2d30*/  DFMA R16, R8, R28, R20 ;  /* 0x0000001c0810722b */ /* 0x024fe20000000014 */
        /* <DEDUP_REMOVED lines=9> */
[----:B------:R-:W4:Y:S01]  /*2dd0*/  LDG.E.64.CONSTANT R20, desc[UR14][R20.64] ;  /* 0x0000000e14147981 */ /* 0x000f22000c1e9b00 */
[----:B---3--:R-:W-:-:S08]  /*2de0*/  DFMA R16, R8, R16, R14 ;  /* 0x000000100810722b */ /* 0x008fd0000000000e */
[----:B--2---:R-:W-:-:S08]  /*2df0*/  DFMA R16, R8, R16, R22 ;  /* 0x000000100810722b */ /* 0x004fd00000000016 */
[----:B----4-:R-:W-:-:S11]  /*2e00*/  DFMA R28, R8, R16, R20 ;  /* 0x00000010081c722b */ /* 0x010fd60000000014 */
.L_x_21:
        /* <DEDUP_REMOVED lines=15> */
[----:B------:R-:W-:-:S05]  /*2f00*/  IADD3 R17, PT, PT, R25, -0x2, RZ ;  /* 0xfffffffe19117810 */ /* 0x000fca0007ffe0ff */
        /* <DEDUP_REMOVED lines=14> */
.L_x_19:
[----:B------:R-:W-:Y:S01]  /*2ff0*/  UISETP.GT.AND UP2, UPT, UR12, 0x1, UPT ;  /* 0x000000010c00788c */ /* 0x000fe2000bf44270 */
[----:B-----5:R-:W-:-:S08]  /*3000*/  DFMA R18, R6, R18, R28 ;  /* 0x000000120612722b */ /* 0x020fd0000000001c */
[----:B------:R-:W-:Y:S05]  /*3010*/  BRA.U UP2, `(.L_x_22) ;  /* 0xffffffed02a47547 */ /* 0x000fea000b83ffff */
[----:B------:R-:W2:Y:S01]  /*3020*/  LDCU UR6, c[0x0][0x390] ;  /* 0x00007200ff0677ac */ /* 0x000ea20008000800 */
[----:B------:R-:W-:Y:S01]  /*3030*/  IMAD.MOV.U32 R5, RZ, RZ, RZ ;  /* 0x000000ffff057224 */ /* 0x000fe200078e00ff */
[----:B------:R-:W3:Y:S01]  /*3040*/  LDCU.64 UR4, c[0x0][0x3e8] ;  /* 0x00007d00ff0477ac */ /* 0x000ee20008000a00 */
[----:B--2---:R-:W-:Y:S01]  /*3050*/  IMAD.WIDE R12, R0, UR6, R4 ;  /* 0x00000006000c7c25 */ /* 0x004fe2000f8e0204 */
[----:B------:R-:W-:Y:S02]  /*3060*/  IADD3 R4, PT, PT, R4, 0x1, RZ ;  /* 0x0000000104047810 */ /* 0x000fe40007ffe0ff */
[----:B---3--:R-:W-:-:S04]  /*3070*/  LEA R10, P0, R12, UR4, 0x3 ;  /* 0x000000040c0a7c11 */ /* 0x008fc8000f8018ff */
[----:B------:R-:W-:Y:S02]  /*3080*/  LEA.HI.X R11, R12, UR5, R13, 0x3, P0 ;  /* 0x000000050c0b7c11 */ /* 0x000fe400080f1c0d */
[----:B------:R-:W-:-:S03]  /*3090*/  ISETP.NE.AND P0, PT, R4, UR6, PT ;  /* 0x0000000604007c0c */ /* 0x000fc6000bf05270 */
[----:B------:R2:W-:Y:S10]  /*30a0*/  STG.E.64 desc[UR14][R10.64], R18 ;  /* 0x000000120a007986 */ /* 0x0005f4000c101b0e */
[----:B------:R-:W-:Y:S05]  /*30b0*/  @!P0 EXIT ;  /* 0x000000000000894d */ /* 0x000fea0003800000 */
[----:B------:R-:W-:Y:S05]  /*30c0*/  BRA `(.L_x_23) ;  /* 0xffffffd800f87947 */ /* 0x000fea000383ffff */
.L_x_11:
[----:B------:R-:W-:Y:S01]  /*30d0*/  ULOP3.LUT UR6, UR5, 0xf, URZ, 0xc0, !UPT ;  /* 0x0000000f05067892 */ /* 0x000fe2000f8ec0ff */
[----:B------:R-:W-:Y:S01]  /*30e0*/  MOV R24, RZ ;  /* 0x000000ff00187202 */ /* 0x000fe20000000f00 */
[----:B------:R-:W-:Y:S02]  /*30f0*/  ULOP3.LUT UR7, UR5, 0x7, URZ, 0xc0, !UPT ;  /* 0x0000000705077892 */ /* 0x000fe4000f8ec0ff */
[----:B------:R-:W-:Y:S02]  /*3100*/  UIADD3 UR4, UPT, UPT, UR6, -0x1, URZ ;  /* 0xffffffff06047890 */ /* 0x000fe4000fffe0ff */
[----:B------:R-:W-:-:S04]  /*3110*/  UIADD3 UR10, UPT, UPT, UR7, -0x1, URZ ;  /* 0xffffffff070a7890 */ /* 0x000fc8000fffe0ff */
[----:B------:R-:W-:Y:S02]  /*3120*/  IMAD.U32 R4, RZ, RZ, UR4 ;  /* 0x00000004ff047e24 */ /* 0x000fe4000f8e00ff */
[----:B------:R-:W-:Y:S01]  /*3130*/  IMAD.U32 R5, RZ, RZ, UR10 ;  /* 0x0000000aff057e24 */ /* 0x000fe2000f8e00ff */
[----:B------:R-:W-:Y:S02]  /*3140*/  ULOP3.LUT UR10, UR5, 0x7ffffff0, URZ, 0xc0, !UPT ;  /* 0x7ffffff0050a7892 */ /* 0x000fe4000f8ec0ff */
[----:B------:R-:W-:Y:S01]  /*3150*/  ISETP.GE.U32.AND P0, PT, R4, 0x7, PT ;  /* 0x000000070400780c */ /* 0x000fe20003f06070 */
[----:B------:R-:W-:Y:S01]  /*3160*/  ULOP3.LUT UR5, UR5, 0x3, URZ, 0xc0, !UPT ;  /* 0x0000000305057892 */ /* 0x000fe2000f8ec0ff */
[----:B------:R-:W-:-:S13]  /*3170*/  ISETP.GE.U32.AND P1, PT, R5, 0x3, PT ;  /* 0x000000030500780c */ /* 0x000fda0003f26070 */
.L_x_29:
[----:B0-----:R-:W0:Y:S01]  /*3180*/  LDC.64 R8, c[0x0][0x380] ;  /* 0x0000e000ff087b82 */ /* 0x001e220000000a00 */
[----:B------:R-:W1:Y:S07]  /*3190*/  LDCU UR4, c[0x0][0x384] ;  /* 0x00007080ff0477ac */ /* 0x000e6e0008000800 */
[----:B------:R-:W2:Y:S01]  /*31a0*/  LDC R21, c[0x0][0x390] ;  /* 0x0000e400ff157b82 */ /* 0x000ea20000000800 */
[----:B0-----:R-:W-:Y:S01]  /*31b0*/  VIADD R4, R8, 0x1 ;  /* 0x0000000108047836 */ /* 0x001fe20000000000 */
        /* <DEDUP_REMOVED lines=9> */
[----:B------:R-:W-:Y:S01]  /*3250*/  IMAD R5, R4, R13, R5 ;  /* 0x0000000d04057224 */ /* 0x000fe200078e0205 */
[----:B------:R-:W-:Y:S01]  /*3260*/  IADD3 R13, P3, PT, R8, R20, RZ ;  /* 0x00000014080d7210 */ /* 0x000fe20007f7e0ff */
[----:B------:R-:W-:-:S03]  /*3270*/  IMAD.IADD R11, R21, 0x1, R11 ;  /* 0x00000001150b7824 */ /* 0x000fc600078e020b */
[----:B------:R-:W-:Y:S02]  /*3280*/  IADD3 R8, PT, PT, R9, R5, RZ ;  /* 0x0000000509087210 */ /* 0x000fe40007ffe0ff */
[----:B------:R-:W-:-:S03]  /*3290*/  IADD3 R4, P2, PT, R24, R13, RZ ;  /* 0x0000000d18047210 */ /* 0x000fc60007f5e0ff */
[----:B------:R-:W-:Y:S01]  /*32a0*/  IMAD.X R5, R11, 0x1, R8, P3 ;  /* 0x000000010b057824 */ /* 0x000fe200018e0608 */
[----:B------:R-:W-:-:S03]  /*32b0*/  LEA R12, P3, R4, R2, 0x3 ;  /* 0x00000002040c7211 */ /* 0x000fc600078618ff */
[----:B------:R-:W-:-:S05]  /*32c0*/  IMAD.X R5, RZ, RZ, R5, P2 ;  /* 0x000000ffff057224 */ /* 0x000fca00010e0605 */
[----:B------:R-:W-:-:S06]  /*32d0*/  LEA.HI.X R13, R4, R3, R5, 0x3, P3 ;  /* 0x00000003040d7211 */ /* 0x000fcc00018f1c05 */
[----:B------:R-:W5:Y:S01]  /*32e0*/  LDG.E.64.CONSTANT R12, desc[UR14][R12.64] ;  /* 0x0000000e0c0c7981 */ /* 0x000f62000c1e9b00 */
[----:B------:R-:W0:Y:S01]  /*32f0*/  LDC R4, c[0x0][0x384] ;  /* 0x0000e100ff047b82 */ /* 0x000e220000000800 */
[----:B-1----:R-:W-:Y:S01]  /*3300*/  UISETP.GE.U32.AND UP0, UPT, UR4, 0x10, UPT ;  /* 0x000000100400788c */ /* 0x002fe2000bf06070 */
[----:B------:R-:W-:Y:S01]  /*3310*/  IADD3 R20, P2, PT, R24, R20, RZ ;  /* 0x0000001418147210 */ /* 0x000fe20007f5e0ff */
[----:B------:R-:W-:-:S03]  /*3320*/  UISETP.NE.AND UP1, UPT, UR6, URZ, UPT ;  /* 0x000000ff0600728c */ /* 0x000fc6000bf25270 */
[----:B------:R-:W-:-:S04]  /*3330*/  IADD3.X R21, PT, PT, RZ, R11, RZ, P2, !PT ;  /* 0x0000000bff157210 */ /* 0x000fc800017fe4ff */
[----:B------:R-:W-:Y:S05]  /*3340*/  BRA.U !UP0, `(.L_x_24) ;  /* 0x0000000908107547 */ /* 0x000fea000b800000 */
[----:B------:R-:W-:-:S05]  /*3350*/  UMOV UR4, URZ ;  /* 0x000000ff00047c82 */ /* 0x000fca0008000000 */
.L_x_25:
[----:B0-----:R-:W-:-:S04]  /*3360*/  VIADD R9, R4, 0xffffffff ;  /* 0xffffffff04097836 */ /* 0x001fc80000000000 */
[C---:B------:R-:W-:Y:S02]  /*3370*/  IMAD R5, R9.reuse, UR9, RZ ;  /* 0x0000000909057c24 */ /* 0x040fe4000f8e02ff */
[----:B------:R-:W-:-:S04]  /*3380*/  IMAD.WIDE.U32 R8, R9, UR8, R20 ;  /* 0x0000000809087c25 */ /* 0x000fc8000f8e0014 */
[----:B------:R-:W-:Y:S01]  /*3390*/  IMAD.IADD R5, R9, 0x1, R5 ;  /* 0x0000000109057824 */ /* 0x000fe200078e0205 */
[----:B------:R-:W-:Y:S02]  /*33a0*/  LEA R10, P2, R8, R2, 0x3 ;  /* 0x00000002080a7211 */ /* 0x000fe400078418ff */
[----:B------:R-:W-:Y:S02]  /*33b0*/  IADD3 R9, PT, PT, R4, -0x2, RZ ;  /* 0xfffffffe04097810 */ /* 0x000fe40007ffe0ff */
[----:B------:R-:W-:-:S03]  /*33c0*/  LEA.HI.X R11, R8, R3, R5, 0x3, P2 ;  /* 0x00000003080b7211 */ /* 0x000fc600010f1c05 */
[C---:B------:R-:W-:Y:S02]  /*33d0*/  IMAD R5, R9.reuse, UR9, RZ ;  /* 0x0000000909057c24 */ /* 0x040fe4000f8e02ff */
[----:B------:R-:W-:Y:S01]  /*33e0*/  IMAD.WIDE.U32 R8, R9, UR8, R20 ;  /* 0x0000000809087c25 */ /* 0x000fe2000f8e0014 */
[----:B------:R-:W2:Y:S03]  /*33f0*/  LDG.E.64.CONSTANT R10, desc[UR14][R10.64] ;  /* 0x0000000e0a0a7981 */ /* 0x000ea6000c1e9b00 */
[----:B------:R-:W-:Y:S01]  /*3400*/  IMAD.IADD R5, R9, 0x1, R5 ;  /* 0x0000000109057824 */ /* 0x000fe200078e0205 */
[----:B------:R-:W-:Y:S01]  /*3410*/  LEA R18, P2, R8, R2, 0x3 ;  /* 0x0000000208127211 */ /* 0x000fe200078418ff */
[----:B------:R-:W-:-:S03]  /*3420*/  VIADD R9, R4, 0xfffffffd ;  /* 0xfffffffd04097836 */ /* 0x000fc60000000000 */
[----:B------:R-:W-:Y:S01]  /*3430*/  LEA.HI.X R19, R8, R3, R5, 0x3, P2 ;  /* 0x0000000308137211 */ /* 0x000fe200010f1c05 */
[C---:B------:R-:W-:Y:S02]  /*3440*/  IMAD R5, R9.reuse, UR9, RZ ;  /* 0x0000000909057c24 */ /* 0x040fe4000f8e02ff */
[----:B------:R-:W-:-:S03]  /*3450*/  IMAD.WIDE.U32 R8, R9, UR8, R20 ;  /* 0x0000000809087c25 */ /* 0x000fc6000f8e0014 */
[----:B------:R-:W3:Y:S02]  /*3460*/  LDG.E.64.CONSTANT R18, desc[UR14][R18.64] ;  /* 0x0000000e12127981 */ /* 0x000ee4000c1e9b00 */
[----:B------:R-:W-:Y:S01]  /*3470*/  IADD3 R5, PT, PT, R9, R5, RZ ;  /* 0x0000000509057210 */ /* 0x000fe20007ffe0ff */
[----:B------:R-:W-:Y:S01]  /*3480*/  VIADD R9, R4, 0xfffffffc ;  /* 0xfffffffc04097836 */ /* 0x000fe20000000000 */
[----:B------:R-:W-:-:S03]  /*3490*/  LEA R14, P2, R8, R2, 0x3 ;  /* 0x00000002080e7211 */ /* 0x000fc600078418ff */
[C---:B------:R-:W-:Y:S01]  /*34a0*/  IMAD R17, R9.reuse, UR9, RZ ;  /* 0x0000000909117c24 */ /* 0x040fe2000f8e02ff */
[----:B------:R-:W-:Y:S01]  /*34b0*/  LEA.HI.X R15, R8, R3, R5, 0x3, P2 ;  /* 0x00000003080f7211 */ /* 0x000fe200010f1c05 */
[----:B------:R-:W-:-:S05]  /*34c0*/  IMAD.WIDE.U32 R8, R9, UR8, R20 ;  /* 0x0000000809087c25 */ /* 0x000fca000f8e0014 */
[----:B------:R-:W4:Y:S01]  /*34d0*/  LDG.E.64.CONSTANT R14, desc[UR14][R14.64] ;  /* 0x0000000e0e0e7981 */ /* 0x000f22000c1e9b00 */
[----:B------:R-:W-:Y:S01]  /*34e0*/  IADD3 R9, PT, PT, R9, R17, RZ ;  /* 0x0000001109097210 */ /* 0x000fe20007ffe0ff */
[----:B------:R-:W-:Y:S01]  /*34f0*/  VIADD R5, R4, 0xfffffffb ;  /* 0xfffffffb04057836 */ /* 0x000fe20000000000 */
[----:B------:R-:W-:-:S03]  /*3500*/  LEA R22, P2, R8, R2, 0x3 ;  /* 0x0000000208167211 */ /* 0x000fc600078418ff */
[C---:B------:R-:W-:Y:S01]  /*3510*/  IMAD R17, R5.reuse, UR9, RZ ;  /* 0x0000000905117c24 */ /* 0x040fe2000f8e02ff */
[----:B------:R-:W-:Y:S01]  /*3520*/  LEA.HI.X R23, R8, R3, R9, 0x3, P2 ;  /* 0x0000000308177211 */ /* 0x000fe200010f1c09 */
[----:B------:R-:W-:-:S05]  /*3530*/  IMAD.WIDE.U32 R8, R5, UR8, R20 ;  /* 0x0000000805087c25 */ /* 0x000fca000f8e0014 */
[----:B------:R-:W4:Y:S01]  /*3540*/  LDG.E.64.CONSTANT R22, desc[UR14][R22.64] ;  /* 0x0000000e16167981 */ /* 0x000f22000c1e9b00 */
[----:B------:R-:W-:Y:S01]  /*3550*/  IMAD.IADD R5, R9, 0x1, R17 ;  /* 0x0000000109057824 */ /* 0x000fe200078e0211 */
[----:B------:R-:W-:Y:S01]  /*3560*/  LEA R26, P2, R8, R2, 0x3 ;  /* 0x00000002081a7211 */ /* 0x000fe200078418ff */
[----:B------:R-:W-:-:S03]  /*3570*/  VIADD R17, R4, 0xfffffffa ;  /* 0xfffffffa04117836 */ /* 0x000fc60000000000 */
[----:B------:R-:W-:Y:S01]  /*3580*/  LEA.HI.X R27, R8, R3, R5, 0x3, P2 ;  /* 0x00000003081b7211 */ /* 0x000fe200010f1c05 */
[C---:B------:R-:W-:Y:S02]  /*3590*/  IMAD R5, R17.reuse, UR9, RZ ;  /* 0x0000000911057c24 */ /* 0x040fe4000f8e02ff */
[----:B------:R-:W-:Y:S02]  /*35a0*/  IMAD.WIDE.U32 R16, R17, UR8, R20 ;  /* 0x0000000811107c25 */ /* 0x000fe4000f8e0014 */
[----:B------:R0:W4:Y:S03]  /*35b0*/  LDG.E.64.CONSTANT R8, desc[UR14][R26.64] ;  /* 0x0000000e1a087981 */ /* 0x000126000c1e9b00 */
[----:B------:R-:W-:Y:S01]  /*35c0*/  IADD3 R5, PT, PT, R17, R5, RZ ;  /* 0x0000000511057210 */ /* 0x000fe20007ffe0ff */
[----:B------:R-:W-:Y:S01]  /*35d0*/  VIADD R17, R4, 0xfffffff9 ;  /* 0xfffffff904117836 */ /* 0x000fe20000000000 */
[----:B--2--5:R-:W-:Y:S01]  /*35e0*/  DFMA R12, R6, R12, R10 ;  /* 0x0000000c060c722b */ /* 0x024fe2000000000a */
[----:B------:R-:W-:-:S04]  /*35f0*/  LEA R10, P2, R16, R2, 0x3 ;  /* 0x00000002100a7211 */ /* 0x000fc800078418ff */
[----:B------:R-:W-:Y:S01]  /*3600*/  LEA.HI.X R11, R16, R3, R5, 0x3, P2 ;  /* 0x00000003100b7211 */ /* 0x000fe200010f1c05 */
[C---:B------:R-:W-:Y:S02]  /*3610*/  IMAD R5, R17.reuse, UR9, RZ ;  /* 0x0000000911057c24 */ /* 0x040fe4000f8e02ff */
[----:B------:R-:W-:-:S03]  /*3620*/  IMAD.WIDE.U32 R16, R17, UR8, R20 ;  /* 0x0000000811107c25 */ /* 0x000fc6000f8e0014 */
[----:B------:R-:W2:Y:S01]  /*3630*/  LDG.E.64.CONSTANT R10, desc[UR14][R10.64] ;  /* 0x0000000e0a0a7981 */ /* 0x000ea2000c1e9b00 */
[----:B------:R-:W-:Y:S01]  /*3640*/  IMAD.IADD R5, R17, 0x1, R5 ;  /* 0x0000000111057824 */ /* 0x000fe200078e0205 */
[----:B---3--:R-:W-:Y:S01]  /*3650*/  DFMA R18, R6, R12, R18 ;  /* 0x0000000c0612722b */ /* 0x008fe20000000012 */
[----:B------:R-:W-:Y:S02]  /*3660*/  IADD3 R17, PT, PT, R4, -0x8, RZ ;  /* 0xfffffff804117810 */ /* 0x000fe40007ffe0ff */
[----:B------:R-:W-:-:S04]  /*3670*/  LEA R12, P2, R16, R2, 0x3 ;  /* 0x00000002100c7211 */ /* 0x000fc800078418ff */
[----:B------:R-:W-:Y:S01]  /*3680*/  LEA.HI.X R13, R16, R3, R5, 0x3, P2 ;  /* 0x00000003100d7211 */ /* 0x000fe200010f1c05 */
[C---:B------:R-:W-:Y:S02]  /*3690*/  IMAD R5, R17.reuse, UR9, RZ ;  /* 0x0000000911057c24 */ /* 0x040fe4000f8e02ff */
[----:B------:R-:W-:-:S03]  /*36a0*/  IMAD.WIDE.U32 R16, R17, UR8, R20 ;  /* 0x0000000811107c25 */ /* 0x000fc6000f8e0014 */
[----:B------:R-:W3:Y:S01]  /*36b0*/  LDG.E.64.CONSTANT R12, desc[UR14][R12.64] ;  /* 0x0000000e0c0c7981 */ /* 0x000ee2000c1e9b00 */
[----:B----4-:R-:W-:Y:S01]  /*36c0*/  DFMA R14, R6, R18, R14 ;  /* 0x00000012060e722b */ /* 0x010fe2000000000e */
[----:B------:R-:W-:Y:S01]  /*36d0*/  IMAD.IADD R5, R17, 0x1, R5 ;  /* 0x0000000111057824 */ /* 0x000fe200078e0205 */
[----:B------:R-:W-:Y:S01]  /*36e0*/  LEA R18, P2, R16, R2, 0x3 ;  /* 0x0000000210127211 */ /* 0x000fe200078418ff */
[----:B------:R-:W-:-:S03]  /*36f0*/  VIADD R17, R4, 0xfffffff7 ;  /* 0xfffffff704117836 */ /* 0x000fc60000000000 */
[----:B------:R-:W-:Y:S01]  /*3700*/  LEA.HI.X R19, R16, R3, R5, 0x3, P2 ;  /* 0x0000000310137211 */ /* 0x000fe200010f1c05 */
[C---:B------:R-:W-:Y:S02]  /*3710*/  IMAD R5, R17.reuse, UR9, RZ ;  /* 0x0000000911057c24 */ /* 0x040fe4000f8e02ff */
[----:B------:R-:W-:-:S03]  /*3720*/  IMAD.WIDE.U32 R16, R17, UR8, R20 ;  /* 0x0000000811107c25 */ /* 0x000fc6000f8e0014 */
[----:B------:R-:W4:Y:S01]  /*3730*/  LDG.E.64.CONSTANT R18, desc[UR14][R18.64] ;  /* 0x0000000e12127981 */ /* 0x000f22000c1e9b00 */
[----:B------:R-:W-:Y:S01]  /*3740*/  DFMA R22, R6, R14, R22 ;  /* 0x0000000e0616722b */ /* 0x000fe20000000016 */
[----:B------:R-:W-:Y:S01]  /*3750*/  IADD3 R5, PT, PT, R17, R5, RZ ;  /* 0x0000000511057210 */ /* 0x000fe20007ffe0ff */
[----:B------:R-:W-:Y:S01]  /*3760*/  VIADD R17, R4, 0xfffffff6 ;  /* 0xfffffff604117836 */ /* 0x000fe20000000000 */
[----:B------:R-:W-:-:S04]  /*3770*/  LEA R14, P2, R16, R2, 0x3 ;  /* 0x00000002100e7211 */ /* 0x000fc800078418ff */
[----:B------:R-:W-:Y:S01]  /*3780*/  LEA.HI.X R15, R16, R3, R5, 0x3, P2 ;  /* 0x00000003100f7211 */ /* 0x000fe200010f1c05 */
[C---:B------:R-:W-:Y:S02]  /*3790*/  IMAD R5, R17.reuse, UR9, RZ ;  /* 0x0000000911057c24 */ /* 0x040fe4000f8e02ff */
[----:B------:R-:W-:-:S03]  /*37a0*/  IMAD.WIDE.U32 R16, R17, UR8, R20 ;  /* 0x0000000811107c25 */ /* 0x000fc6000f8e0014 */
[----:B------:R-:W4:Y:S01]  /*37b0*/  LDG.E.64.CONSTANT R14, desc[UR14][R14.64] ;  /* 0x0000000e0e0e7981 */ /* 0x000f22000c1e9b00 */
[----:B------:R-:W-:Y:S01]  /*37c0*/  IMAD.IADD R5, R17, 0x1, R5 ;  /* 0x0000000111057824 */ /* 0x000fe200078e0205 */
[----:B0-----:R-:W-:-:S04]  /*37d0*/  LEA R26, P2, R16, R2, 0x3 ;  /* 0x00000002101a7211 */ /* 0x001fc800078418ff */
[----:B------:R-:W-:-:S06]  /*37e0*/  LEA.HI.X R27, R16, R3, R5, 0x3, P2 ;  /* 0x00000003101b7211 */ /* 0x000fcc00010f1c05 */
[----:B------:R-:W4:Y:S01]  /*37f0*/  LDG.E.64.CONSTANT R26, desc[UR14][R26.64] ;  /* 0x0000000e1a1a7981 */ /* 0x000f22000c1e9b00 */
[----:B------:R-:W-:Y:S01]  /*3800*/  IADD3 R17, PT, PT, R4, -0xb, RZ ;  /* 0xfffffff504117810 */ /* 0x000fe20007ffe0ff */
[----:B------:R-:W-:-:S04]  /*3810*/  DFMA R8, R6, R22, R8 ;  /* 0x000000160608722b */ /* 0x000fc80000000008 */
[C---:B------:R-:W-:Y:S02]  /*3820*/  IMAD R5, R17.reuse, UR9, RZ ;  /* 0x0000000911057c24 */ /* 0x040fe4000f8e02ff */
[----:B------:R-:W-:-:S04]  /*3830*/  IMAD.WIDE.U32 R16, R17, UR8, R20 ;  /* 0x0000000811107c25 */ /* 0x000fc8000f8e0014 */
[----:B------:R-:W-:Y:S02]  /*3840*/  IMAD.IADD R5, R17, 0x1, R5 ;  /* 0x0000000111057824 */ /* 0x000fe400078e0205 */
[----:B------:R-:W-:Y:S01]  /*3850*/  VIADD R17, R4, 0xfffffff4 ;  /* 0xfffffff404117836 */ /* 0x000fe20000000000 */
[----:B--2---:R-:W-:Y:S01]  /*3860*/  DFMA R10, R6, R8, R10 ;  /* 0x00000008060a722b */ /* 0x004fe2000000000a */
[----:B------:R-:W-:-:S04]  /*3870*/  LEA R8, P2, R16, R2, 0x3 ;  /* 0x0000000210087211 */ /* 0x000fc800078418ff */
[----:B------:R-:W-:Y:S01]  /*3880*/  LEA.HI.X R9, R16, R3, R5, 0x3, P2 ;  /* 0x0000000310097211 */ /* 0x000fe200010f1c05 */
[C---:B------:R-:W-:Y:S02]  /*3890*/  IMAD R5, R17.reuse, UR9, RZ ;  /* 0x0000000911057c24 */ /* 0x040fe4000f8e02ff */
[----:B------:R-:W-:-:S03]  /*38a0*/  IMAD.WIDE.U32 R16, R17, UR8, R20 ;  /* 0x0000000811107c25 */ /* 0x000fc6000f8e0014 */
[----:B------:R-:W2:Y:S02]  /*38b0*/  LDG.E.64.CONSTANT R8, desc[UR14][R8.64] ;  /* 0x0000000e08087981 */ /* 0x000ea4000c1e9b00 */
[----:B------:R-:W-:Y:S01]  /*38c0*/  IADD3 R5, PT, PT, R17, R5, RZ ;  /* 0x0000000511057210 */ /* 0x000fe20007ffe0ff */
[----:B---3--:R-:W-:Y:S01]  /*38d0*/  DFMA R12, R6, R10, R12 ;  /* 0x0000000a060c722b */ /* 0x008fe2000000000c */
[----:B------:R-:W-:Y:S01]  /*38e0*/  VIADD R17, R4, 0xfffffff3 ;  /* 0xfffffff304117836 */ /* 0x000fe20000000000 */
[----:B------:R-:W-:-:S04]  /*38f0*/  LEA R10, P2, R16, R2, 0x3 ;  /* 0x00000002100a7211 */ /* 0x000fc800078418ff */
[----:B------:R-:W-:Y:S01]  /*3900*/  LEA.HI.X R11, R16, R3, R5, 0x3, P2 ;  /* 0x00000003100b7211 */ /* 0x000fe200010f1c05 */
[C---:B------:R-:W-:Y:S02]  /*3910*/  IMAD R5, R17.reuse, UR9, RZ ;  /* 0x0000000911057c24 */ /* 0x040fe4000f8e02ff */
[----:B------:R-:W-:-:S03]  /*3920*/  IMAD.WIDE.U32 R16, R17, UR8, R20 ;  /* 0x0000000811107c25 */ /* 0x000fc6000f8e0014 */
[----:B------:R-:W3:Y:S01]  /*3930*/  LDG.E.64.CONSTANT R10, desc[UR14][R10.64] ;  /* 0x0000000e0a0a7981 */ /* 0x000ee2000c1e9b00 */
[----:B----4-:R-:W-:Y:S01]  /*3940*/  DFMA R18, R6, R12, R18 ;  /* 0x0000000c0612722b */ /* 0x010fe20000000012 */
[----:B------:R-:W-:Y:S01]  /*3950*/  IMAD.IADD R5, R17, 0x1, R5 ;  /* 0x0000000111057824 */ /* 0x000fe200078e0205 */
[----:B------:R-:W-:Y:S02]  /*3960*/  IADD3 R17, PT, PT, R4, -0xe, RZ ;  /* 0xfffffff204117810 */ /* 0x000fe40007ffe0ff */
[----:B------:R-:W-:-:S04]  /*3970*/  LEA R12, P2, R16, R2, 0x3 ;  /* 0x00000002100c7211 */ /* 0x000fc800078418ff */
[----:B------:R-:W-:Y:S01]  /*3980*/  LEA.HI.X R13, R16, R3, R5, 0x3, P2 ;  /* 0x00000003100d7211 */ /* 0x000fe200010f1c05 */
[C---:B------:R-:W-:Y:S02]  /*3990*/  IMAD R5, R17.reuse, UR9, RZ ;  /* 0x0000000911057c24 */ /* 0x040fe4000f8e02ff */
[----:B------:R-:W-:Y:S01]  /*39a0*/  IMAD.WIDE.U32 R16, R17, UR8, R20 ;  /* 0x0000000811107c25 */ /* 0x000fe2000f8e0014 */
[----:B------:R-:W-:-:S03]  /*39b0*/  DFMA R14, R6, R18, R14 ;  /* 0x00000012060e722b */ /* 0x000fc6000000000e */
[----:B------:R-:W-:Y:S01]  /*39c0*/  IMAD.IADD R5, R17, 0x1, R5 ;  /* 0x0000000111057824 */ /* 0x000fe200078e0205 */
[----:B------:R-:W-:Y:S01]  /*39d0*/  LEA R18, P2, R16, R2, 0x3 ;  /* 0x0000000210127211 */ /* 0x000fe200078418ff */
[----:B------:R-:W-:Y:S01]  /*39e0*/  VIADD R17, R4, 0xfffffff1 ;  /* 0xfffffff104117836 */ /* 0x000fe20000000000 */
[----:B------:R-:W4:Y:S02]  /*39f0*/  LDG.E.64.CONSTANT R12, desc[UR14][R12.64] ;  /* 0x0000000e0c0c7981 */ /* 0x000f24000c1e9b00 */
[----:B------:R-:W-:Y:S01]  /*3a00*/  LEA.HI.X R19, R16, R3, R5, 0x3, P2 ;  /* 0x0000000310137211 */ /* 0x000fe200010f1c05 */
[C---:B------:R-:W-:Y:S02]  /*3a10*/  IMAD R5, R17.reuse, UR9, RZ ;  /* 0x0000000911057c24 */ /* 0x040fe4000f8e02ff */
[----:B------:R-:W-:Y:S01]  /*3a20*/  IMAD.WIDE.U32 R16, R17, UR8, R20 ;  /* 0x0000000811107c25 */ /* 0x000fe2000f8e0014 */
[----:B------:R-:W-:Y:S01]  /*3a30*/  IADD3 R4, PT, PT, R4, -0x10, RZ ;  /* 0xfffffff004047810 */ /* 0x000fe20007ffe0ff */
[----:B------:R-:W-:-:S02]  /*3a40*/  DFMA R26, R6, R14, R26 ;  /* 0x0000000e061a722b */ /* 0x000fc4000000001a */
[----:B------:R-:W-:Y:S01]  /*3a50*/  IMAD.IADD R5, R17, 0x1, R5 ;  /* 0x0000000111057824 */ /* 0x000fe200078e0205 */
[C---:B------:R-:W-:Y:S01]  /*3a60*/  LEA R14, P2, R16.reuse, R2, 0x3 ;  /* 0x00000002100e7211 */ /* 0x040fe200078418ff */
[----:B------:R-:W4:Y:S03]  /*3a70*/  LDG.E.64.CONSTANT R18, desc[UR14][R18.64] ;  /* 0x0000000e12127981 */ /* 0x000f26000c1e9b00 */
[----:B------:R-:W-:Y:S01]  /*3a80*/  LEA.HI.X R15, R16, R3, R5, 0x3, P2 ;  /* 0x00000003100f7211 */ /* 0x000fe200010f1c05 */
[----:B------:R-:W-:-:S04]  /*3a90*/  IMAD.WIDE.U32 R16, R4, UR8, R20 ;  /* 0x0000000804107c25 */ /* 0x000fc8000f8e0014 */
[----:B------:R-:W-:Y:S01]  /*3aa0*/  IMAD R5, R4, UR9, RZ ;  /* 0x0000000904057c24 */ /* 0x000fe2000f8e02ff */
[----:B------:R-:W-:Y:S01]  /*3ab0*/  LEA R22, P2, R16, R2, 0x3 ;  /* 0x0000000210167211 */ /* 0x000fe200078418ff */
[----:B------:R-:W4:Y:S02]  /*3ac0*/  LDG.E.64.CONSTANT R14, desc[UR14][R14.64] ;  /* 0x0000000e0e0e7981 */ /* 0x000f24000c1e9b00 */
[----:B------:R-:W-:-:S05]  /*3ad0*/  IMAD.IADD R5, R17, 0x1, R5 ;  /* 0x0000000111057824 */ /* 0x000fca00078e0205 */
[----:B------:R-:W-:-:S06]  /*3ae0*/  LEA.HI.X R23, R16, R3, R5, 0x3, P2 ;  /* 0x0000000310177211 */ /* 0x000fcc00010f1c05 */
[----:B------:R-:W4:Y:S01]  /*3af0*/  LDG.E.64.CONSTANT R22, desc[UR14][R22.64] ;  /* 0x0000000e16167981 */ /* 0x000f22000c1e9b00 */
[----:B------:R-:W-:-:S04]  /*3b00*/  UIADD3 UR4, UPT, UPT, UR4, 0x10, URZ ;  /* 0x0000001004047890 */ /* 0x000fc8000fffe0ff */
[----:B------:R-:W-:Y:S01]  /*3b10*/  UISETP.NE.AND UP0, UPT, UR4, UR10, UPT ;  /* 0x0000000a0400728c */ /* 0x000fe2000bf05270 */
[----:B--2---:R-:W-:-:S08]  /*3b20*/  DFMA R8, R6, R26, R8 ;  /* 0x0000001a0608722b */ /* 0x004fd00000000008 */
[----:B---3--:R-:W-:-:S08]  /*3b30*/  DFMA R8, R6, R8, R10 ;  /* 0x000000080608722b */ /* 0x008fd0000000000a */
[----:B----4-:R-:W-:-:S08]  /*3b40*/  DFMA R8, R6, R8, R12 ;  /* 0x000000080608722b */ /* 0x010fd0000000000c */
[----:B------:R-:W-:-:S08]  /*3b50*/  DFMA R8, R6, R8, R18 ;  /* 0x000000080608722b */ /* 0x000fd00000000012 */
[----:B------:R-:W-:-:S08]  /*3b60*/  DFMA R8, R6, R8, R14 ;  /* 0x000000080608722b */ /* 0x000fd0000000000e */
[----:B------:R-:W-:Y:S01]  /*3b70*/  DFMA R12, R6, R8, R22 ;  /* 0x00000008060c722b */ /* 0x000fe20000000016 */
[----:B------:R-:W-:Y:S10]  /*3b80*/  BRA.U UP0, `(.L_x_25) ;  /* 0xfffffff500f47547 */ /* 0x000ff4000b83ffff */
.L_x_24:
[----:B------:R-:W-:Y:S05]  /*3b90*/  BRA.U !UP1, `(.L_x_26) ;  /* 0x0000000909107547 */ /* 0x000fea000b800000 */
[----:B------:R-:W-:Y:S01]  /*3ba0*/  UISETP.NE.AND UP0, UPT, UR7, URZ, UPT ;  /* 0x000000ff0700728c */ /* 0x000fe2000bf05270 */
[----:B------:R-:W-:Y:S10]  /*3bb0*/  @!P0 BRA `(.L_x_27) ;  /* 0x0000000400008947 */ /* 0x000ff40003800000 */
[----:B0-----:R-:W-:-:S05]  /*3bc0*/  IADD3 R9, PT, PT, R4, -0x1, RZ ;  /* 0xffffffff04097810 */ /* 0x001fca0007ffe0ff */
[C---:B------:R-:W-:Y:S02]  /*3bd0*/  IMAD R5, R9.reuse, UR9, RZ ;  /* 0x0000000909057c24 */ /* 0x040fe4000f8e02ff */
[----:B------:R-:W-:-:S04]  /*3be0*/  IMAD.WIDE.U32 R8, R9, UR8, R20 ;  /* 0x0000000809087c25 */ /* 0x000fc8000f8e0014 */
[----:B------:R-:W-:Y:S01]  /*3bf0*/  IMAD.IADD R5, R9, 0x1, R5 ;  /* 0x0000000109057824 */ /* 0x000fe200078e0205 */
[----:B------:R-:W-:Y:S01]  /*3c00*/  LEA R14, P2, R8, R2, 0x3 ;  /* 0x00000002080e7211 */ /* 0x000fe200078418ff */
[----:B------:R-:W-:-:S03]  /*3c10*/  VIADD R9, R4, 0xfffffffe ;  /* 0xfffffffe04097836 */ /* 0x000fc60000000000 */
[----:B------:R-:W-:Y:S01]  /*3c20*/  LEA.HI.X R15, R8, R3, R5, 0x3, P2 ;  /* 0x00000003080f7211 */ /* 0x000fe200010f1c05 */
[C---:B------:R-:W-:Y:S02]  /*3c30*/  IMAD R5, R9.reuse, UR9, RZ ;  /* 0x0000000909057c24 */ /* 0x040fe4000f8e02ff */
[----:B------:R-:W-:-:S03]  /*3c40*/  IMAD.WIDE.U32 R8, R9, UR8, R20 ;  /* 0x0000000809087c25 */ /* 0x000fc6000f8e0014 */
[----:B------:R-:W2:Y:S02]  /*3c50*/  LDG.E.64.CONSTANT R14, desc[UR14][R14.64] ;  /* 0x0000000e0e0e7981 */ /* 0x000ea4000c1e9b00 */
[----:B------:R-:W-:Y:S02]  /*3c60*/  IADD3 R5, PT, PT, R9, R5, RZ ;  /* 0x0000000509057210 */ /* 0x000fe40007ffe0ff */
[----:B------:R-:W-:-:S04]  /*3c70*/  LEA R10, P2, R8, R2, 0x3 ;  /* 0x00000002080a7211 */ /* 0x000fc800078418ff */
[----:B------:R-:W-:-:S06]  /*3c80*/  LEA.HI.X R11, R8, R3, R5, 0x3, P2 ;  /* 0x00000003080b7211 */ /* 0x000fcc00010f1c05 */
[----:B------:R-:W3:Y:S01]  /*3c90*/  LDG.E.64.CONSTANT R10, desc[UR14][R10.64] ;  /* 0x0000000e0a0a7981 */ /* 0x000ee2000c1e9b00 */
[C---:B------:R-:W-:Y:S01]  /*3ca0*/  VIADD R17, R4.reuse, 0xfffffffd ;  /* 0xfffffffd04117836 */ /* 0x040fe20000000000 */
[C---:B------:R-:W-:Y:S01]  /*3cb0*/  IADD3 R5, PT, PT, R4.reuse, -0x5, RZ ;  /* 0xfffffffb04057810 */ /* 0x040fe20007ffe0ff */
[----:B------:R-:W-:Y:S02]  /*3cc0*/  VIADD R23, R4, 0xfffffffc ;  /* 0xfffffffc04177836 */ /* 0x000fe40000000000 */
[C---:B------:R-:W-:Y:S02]  /*3cd0*/  IMAD R9, R17.reuse, UR9, RZ ;  /* 0x0000000911097c24 */ /* 0x040fe4000f8e02ff */
[----:B------:R-:W-:-:S04]  /*3ce0*/  IMAD.WIDE.U32 R16, R17, UR8, R20 ;  /* 0x0000000811107c25 */ /* 0x000fc8000f8e0014 */
[----:B------:R-:W-:Y:S01]  /*3cf0*/  IMAD R19, R23, UR9, RZ ;  /* 0x0000000917137c24 */ /* 0x000fe2000f8e02ff */
[----:B------:R-:W-:Y:S01]  /*3d00*/  LEA R8, P2, R16, R2, 0x3 ;  /* 0x0000000210087211 */ /* 0x000fe200078418ff */
[----:B------:R-:W-:Y:S02]  /*3d10*/  IMAD.IADD R9, R17, 0x1, R9 ;  /* 0x0000000111097824 */ /* 0x000fe400078e0209 */
[----:B------:R-:W-:-:S03]  /*3d20*/  IMAD.WIDE.U32 R22, R23, UR8, R20 ;  /* 0x0000000817167c25 */ /* 0x000fc6000f8e0014 */
[-C--:B------:R-:W-:Y:S01]  /*3d30*/  LEA.HI.X R9, R16, R3.reuse, R9, 0x3, P2 ;  /* 0x0000000310097211 */ /* 0x080fe200010f1c09 */
[----:B------:R-:W-:Y:S01]  /*3d40*/  IMAD.IADD R19, R23, 0x1, R19 ;  /* 0x0000000117137824 */ /* 0x000fe200078e0213 */
[CC--:B------:R-:W-:Y:S01]  /*3d50*/  LEA R18, P2, R22.reuse, R2.reuse, 0x3 ;  /* 0x0000000216127211 */ /* 0x0c0fe200078418ff */
[C---:B------:R-:W-:Y:S02]  /*3d60*/  IMAD R25, R5.reuse, UR9, RZ ;  /* 0x0000000905197c24 */ /* 0x040fe4000f8e02ff */
[----:B------:R-:W-:Y:S01]  /*3d70*/  IMAD.WIDE.U32 R16, R5, UR8, R20 ;  /* 0x0000000805107c25 */ /* 0x000fe2000f8e0014 */
[----:B------:R-:W-:Y:S01]  /*3d80*/  LEA.HI.X R19, R22, R3, R19, 0x3, P2 ;  /* 0x0000000316137211 */ /* 0x000fe200010f1c13 */
[----:B------:R-:W4:Y:S03]  /*3d90*/  LDG.E.64.CONSTANT R8, desc[UR14][R8.64] ;  /* 0x0000000e08087981 */ /* 0x000f26000c1e9b00 */
[----:B------:R-:W-:Y:S01]  /*3da0*/  IADD3 R5, PT, PT, R17, R25, RZ ;  /* 0x0000001911057210 */ /* 0x000fe20007ffe0ff */
[----:B------:R-:W-:Y:S01]  /*3db0*/  VIADD R17, R4, 0xfffffffa ;  /* 0xfffffffa04117836 */ /* 0x000fe20000000000 */
[C---:B------:R-:W-:Y:S01]  /*3dc0*/  LEA R22, P2, R16.reuse, R2, 0x3 ;  /* 0x0000000210167211 */ /* 0x040fe200078418ff */
[----:B------:R-:W4:Y:S03]  /*3dd0*/  LDG.E.64.CONSTANT R18, desc[UR14][R18.64] ;  /* 0x0000000e12127981 */ /* 0x000f26000c1e9b00 */
[----:B------:R-:W-:Y:S01]  /*3de0*/  LEA.HI.X R23, R16, R3, R5, 0x3, P2 ;  /* 0x0000000310177211 */ /* 0x000fe200010f1c05 */
[----:B------:R-:W-:-:S02]  /*3df0*/  IMAD R5, R17, UR9, RZ ;  /* 0x0000000911057c24 */ /* 0x000fc4000f8e02ff */
[----:B------:R-:W-:-:S03]  /*3e00*/  IMAD.WIDE.U32 R16, R17, UR8, R20 ;  /* 0x0000000811107c25 */ /* 0x000fc6000f8e0014 */
[----:B------:R-:W4:Y:S01]  /*3e10*/  LDG.E.64.CONSTANT R22, desc[UR14][R22.64] ;  /* 0x0000000e16167981 */ /* 0x000f22000c1e9b00 */
[----:B------:R-:W-:Y:S01]  /*3e20*/  IMAD.IADD R5, R17, 0x1, R5 ;  /* 0x0000000111057824 */ /* 0x000fe200078e0205 */
[----:B--2--5:R-:W-:Y:S01]  /*3e30*/  DFMA R14, R6, R12, R14 ;  /* 0x0000000c060e722b */ /* 0x024fe2000000000e */
[----:B------:R-:W-:-:S04]  /*3e40*/  LEA R12, P2, R16, R2, 0x3 ;  /* 0x00000002100c7211 */ /* 0x000fc800078418ff */
[----:B------:R-:W-:Y:S02]  /*3e50*/  LEA.HI.X R13, R16, R3, R5, 0x3, P2 ;  /* 0x00000003100d7211 */ /* 0x000fe400010f1c05 */
[----:B------:R-:W-:-:S04]  /*3e60*/  IADD3 R5, PT, PT, R4, -0x7, RZ ;  /* 0xfffffff904057810 */ /* 0x000fc80007ffe0ff */
[----:B------:R-:W2:Y:S01]  /*3e70*/  LDG.E.64.CONSTANT R12, desc[UR14][R12.64] ;  /* 0x0000000e0c0c7981 */ /* 0x000ea2000c1e9b00 */
[C---:B------:R-:W-:Y:S01]  /*3e80*/  IMAD R17, R5.reuse, UR9, RZ ;  /* 0x0000000905117c24 */ /* 0x040fe2000f8e02ff */
[----:B---3--:R-:W-:Y:S01]  /*3e90*/  DFMA R14, R6, R14, R10 ;  /* 0x0000000e060e722b */ /* 0x008fe2000000000a */
[----:B------:R-:W-:-:S04]  /*3ea0*/  IMAD.WIDE.U32 R10, R5, UR8, R20 ;  /* 0x00000008050a7c25 */ /* 0x000fc8000f8e0014 */
[----:B------:R-:W-:Y:S01]  /*3eb0*/  IMAD.IADD R5, R11, 0x1, R17 ;  /* 0x000000010b057824 */ /* 0x000fe200078e0211 */
[----:B------:R-:W-:Y:S01]  /*3ec0*/  LEA R16, P2, R10, R2, 0x3 ;  /* 0x000000020a107211 */ /* 0x000fe200078418ff */
[----:B------:R-:W-:-:S03]  /*3ed0*/  VIADD R4, R4, 0xfffffff8 ;  /* 0xfffffff804047836 */ /* 0x000fc60000000000 */
[----:B------:R-:W-:Y:S01]  /*3ee0*/  LEA.HI.X R17, R10, R3, R5, 0x3, P2 ;  /* 0x000000030a117211 */ /* 0x000fe200010f1c05 */
[----:B------:R-:W-:-:S04]  /*3ef0*/  IMAD.WIDE.U32 R10, R4, UR8, R20 ;  /* 0x00000008040a7c25 */ /* 0x000fc8000f8e0014 */
[----:B------:R-:W-:Y:S01]  /*3f00*/  IMAD R5, R4, UR9, RZ ;  /* 0x0000000904057c24 */ /* 0x000fe2000f8e02ff */
[----:B------:R-:W-:Y:S01]  /*3f10*/  LEA R26, P2, R10, R2, 0x3 ;  /* 0x000000020a1a7211 */ /* 0x000fe200078418ff */
[----:B------:R-:W3:Y:S03]  /*3f20*/  LDG.E.64.CONSTANT R16, desc[UR14][R16.64] ;  /* 0x0000000e10107981 */ /* 0x000ee6000c1e9b00 */
[----:B------:R-:W-:-:S04]  /*3f30*/  IADD3 R5, PT, PT, R11, R5, RZ ;  /* 0x000000050b057210 */ /* 0x000fc80007ffe0ff */
[----:B------:R-:W-:-:S06]  /*3f40*/  LEA.HI.X R27, R10, R3, R5, 0x3, P2 ;  /* 0x000000030a1b7211 */ /* 0x000fcc00010f1c05 */
[----:B------:R-:W3:Y:S01]  /*3f50*/  LDG.E.64.CONSTANT R26, desc[UR14][R26.64] ;  /* 0x0000000e1a1a7981 */ /* 0x000ee2000c1e9b00 */
[----:B----4-:R-:W-:-:S08]  /*3f60*/  DFMA R8, R6, R14, R8 ;  /* 0x0000000e0608722b */ /* 0x010fd00000000008 */
[----:B------:R-:W-:-:S08]  /*3f70*/  DFMA R8, R6, R8, R18 ;  /* 0x000000080608722b */ /* 0x000fd00000000012 */
[----:B------:R-:W-:-:S08]  /*3f80*/  DFMA R8, R6, R8, R22 ;  /* 0x000000080608722b */ /* 0x000fd00000000016 */
[----:B--2---:R-:W-:-:S08]  /*3f90*/  DFMA R8, R6, R8, R12 ;  /* 0x000000080608722b */ /* 0x004fd0000000000c */
[----:B---3--:R-:W-:-:S08]  /*3fa0*/  DFMA R8, R6, R8, R16 ;  /* 0x000000080608722b */ /* 0x008fd00000000010 */
[----:B------:R-:W-:-:S11]  /*3fb0*/  DFMA R12, R6, R8, R26 ;  /* 0x00000008060c722b */ /* 0x000fd6000000001a */
.L_x_27:
[----:B------:R-:W-:Y:S05]  /*3fc0*/  BRA.U !UP0, `(.L_x_26) ;  /* 0x0000000508047547 */ /* 0x000fea000b800000 */
[----:B------:R-:W-:Y:S01]  /*3fd0*/  UISETP.NE.AND UP0, UPT, UR5, URZ, UPT ;  /* 0x000000ff0500728c */ /* 0x000fe2000bf05270 */
[----:B------:R-:W-:Y:S10]  /*3fe0*/  @!P1 BRA `(.L_x_28) ;  /* 0x0000000000889947 */ /* 0x000ff40003800000 */
[----:B0-----:R-:W-:Y:S01]  /*3ff0*/  VIADD R11, R4, 0xffffffff ;  /* 0xffffffff040b7836 */ /* 0x001fe20000000000 */
[----:B------:R-:W-:Y:S01]  /*4000*/  MOV R19, R21 ;  /* 0x0000001500137202 */ /* 0x000fe20000000f00 */
[----:B------:R-:W-:Y:S02]  /*4010*/  IMAD.MOV.U32 R18, RZ, RZ, R20 ;  /* 0x000000ffff127224 */ /* 0x000fe400078e0014 */
[C---:B------:R-:W-:Y:S02]  /*4020*/  IMAD R5, R11.reuse, UR9, RZ ;  /* 0x000000090b057c24 */ /* 0x040fe4000f8e02ff */
[----:B------:R-:W-:-:S04]  /*4030*/  IMAD.WIDE.U32 R10, R11, UR8, R18 ;  /* 0x000000080b0a7c25 */ /* 0x000fc8000f8e0012 */
[----:B------:R-:W-:Y:S01]  /*4040*/  VIADD R15, R4, 0xfffffffe ;  /* 0xfffffffe040f7836 */ /* 0x000fe20000000000 */
[----:B------:R-:W-:Y:S01]  /*4050*/  LEA R8, P2, R10, R2, 0x3 ;  /* 0x000000020a087211 */ /* 0x000fe200078418ff */
[----:B------:R-:W-:Y:S01]  /*4060*/  IMAD.IADD R5, R11, 0x1, R5 ;  /* 0x000000010b057824 */ /* 0x000fe200078e0205 */
[----:B------:R-:W-:Y:S01]  /*4070*/  IADD3 R11, PT, PT, R4, -0x3, RZ ;  /* 0xfffffffd040b7810 */ /* 0x000fe20007ffe0ff */
[C---:B------:R-:W-:Y:S02]  /*4080*/  IMAD R17, R15.reuse, UR9, RZ ;  /* 0x000000090f117c24 */ /* 0x040fe4000f8e02ff */
[----:B------:R-:W-:Y:S01]  /*4090*/  IMAD.WIDE.U32 R14, R15, UR8, R18 ;  /* 0x000000080f0e7c25 */ /* 0x000fe2000f8e0012 */
[----:B------:R-:W-:-:S03]  /*40a0*/  LEA.HI.X R9, R10, R3, R5, 0x3, P2 ;  /* 0x000000030a097211 */ /* 0x000fc600010f1c05 */
[----:B------:R-:W-:Y:S01]  /*40b0*/  IMAD.IADD R17, R15, 0x1, R17 ;  /* 0x000000010f117824 */ /* 0x000fe200078e0211 */
[----:B------:R-:W-:Y:S01]  /*40c0*/  LEA R16, P2, R14, R2, 0x3 ;  /* 0x000000020e107211 */ /* 0x000fe200078418ff */
[C---:B------:R-:W-:Y:S01]  /*40d0*/  IMAD R5, R11.reuse, UR9, RZ ;  /* 0x000000090b057c24 */ /* 0x040fe2000f8e02ff */
[----:B------:R-:W2:Y:S01]  /*40e0*/  LDG.E.64.CONSTANT R8, desc[UR14][R8.64] ;  /* 0x0000000e08087981 */ /* 0x000ea2000c1e9b00 */
[----:B------:R-:W-:Y:S01]  /*40f0*/  VIADD R4, R4, 0xfffffffc ;  /* 0xfffffffc04047836 */ /* 0x000fe20000000000 */
[----:B------:R-:W-:Y:S01]  /*4100*/  LEA.HI.X R17, R14, R3, R17, 0x3, P2 ;  /* 0x000000030e117211 */ /* 0x000fe200010f1c11 */
[----:B------:R-:W-:-:S04]  /*4110*/  IMAD.WIDE.U32 R10, R11, UR8, R18 ;  /* 0x000000080b0a7c25 */ /* 0x000fc8000f8e0012 */
[----:B------:R-:W-:Y:S01]  /*4120*/  IMAD.WIDE.U32 R14, R4, UR8, R18 ;  /* 0x00000008040e7c25 */ /* 0x000fe2000f8e0012 */
[----:B------:R-:W-:Y:S01]  /*4130*/  IADD3 R5, PT, PT, R11, R5, RZ ;  /* 0x000000050b057210 */ /* 0x000fe20007ffe0ff */
[----:B------:R-:W3:Y:S01]  /*4140*/  LDG.E.64.CONSTANT R16, desc[UR14][R16.64] ;  /* 0x0000000e10107981 */ /* 0x000ee2000c1e9b00 */
[----:B------:R-:W-:Y:S01]  /*4150*/  LEA R18, P2, R10, R2, 0x3 ;  /* 0x000000020a127211 */ /* 0x000fe200078418ff */
[----:B------:R-:W-:-:S03]  /*4160*/  IMAD R11, R4, UR9, RZ ;  /* 0x00000009040b7c24 */ /* 0x000fc6000f8e02ff */
[----:B------:R-:W-:Y:S01]  /*4170*/  LEA.HI.X R19, R10, R3, R5, 0x3, P2 ;  /* 0x000000030a137211 */ /* 0x000fe200010f1c05 */
[----:B------:R-:W-:Y:S01]  /*4180*/  IMAD.IADD R11, R15, 0x1, R11 ;  /* 0x000000010f0b7824 */ /* 0x000fe200078e020b */
[----:B------:R-:W-:-:S04]  /*4190*/  LEA R10, P2, R14, R2, 0x3 ;  /* 0x000000020e0a7211 */ /* 0x000fc800078418ff */
[----:B------:R-:W4:Y:S01]  /*41a0*/  LDG.E.64.CONSTANT R18, desc[UR14][R18.64] ;  /* 0x0000000e12127981 */ /* 0x000f22000c1e9b00 */
[----:B------:R-:W-:-:S06]  /*41b0*/  LEA.HI.X R11, R14, R3, R11, 0x3, P2 ;  /* 0x000000030e0b7211 */ /* 0x000fcc00010f1c0b */
[----:B------:R-:W4:Y:S01]  /*41c0*/  LDG.E.64.CONSTANT R10, desc[UR14][R10.64] ;  /* 0x0000000e0a0a7981 */ /* 0x000f22000c1e9b00 */
[----:B--2--5:R-:W-:-:S08]  /*41d0*/  DFMA R8, R6, R12, R8 ;  /* 0x0000000c0608722b */ /* 0x024fd00000000008 */
[----:B---3--:R-:W-:-:S08]  /*41e0*/  DFMA R8, R6, R8, R16 ;  /* 0x000000080608722b */ /* 0x008fd00000000010 */
[----:B----4-:R-:W-:-:S08]  /*41f0*/  DFMA R8, R6, R8, R18 ;  /* 0x000000080608722b */ /* 0x010fd00000000012 */
[----:B------:R-:W-:-:S11]  /*4200*/  DFMA R12, R6, R8, R10 ;  /* 0x00000008060c722b */ /* 0x000fd6000000000a */
.L_x_28:
[----:B------:R-:W-:Y:S05]  /*4210*/  BRA.U !UP0, `(.L_x_26) ;  /* 0x0000000108707547 */ /* 0x000fea000b800000 */
[----:B0-----:R-:W-:-:S04]  /*4220*/  VIADD R9, R4, 0xffffffff ;  /* 0xffffffff04097836 */ /* 0x001fc80000000000 */
[C---:B------:R-:W-:Y:S02]  /*4230*/  IMAD R5, R9.reuse, UR9, RZ ;  /* 0x0000000909057c24 */ /* 0x040fe4000f8e02ff */
[----:B------:R-:W-:-:S05]  /*4240*/  IMAD.WIDE.U32 R8, R9, UR8, R20 ;  /* 0x0000000809087c25 */ /* 0x000fca000f8e0014 */
[----:B------:R-:W-:Y:S02]  /*4250*/  IADD3 R5, PT, PT, R9, R5, RZ ;  /* 0x0000000509057210 */ /* 0x000fe40007ffe0ff */
[----:B------:R-:W-:-:S04]  /*4260*/  LEA R10, P2, R8, R2, 0x3 ;  /* 0x00000002080a7211 */ /* 0x000fc800078418ff */
[----:B------:R-:W-:-:S05]  /*4270*/  LEA.HI.X R11, R8, R3, R5, 0x3, P2 ;  /* 0x00000003080b7211 */ /* 0x000fca00010f1c05 */
[----:B------:R-:W2:Y:S01]  /*4280*/  LDG.E.64.CONSTANT R8, desc[UR14][R10.64] ;  /* 0x0000000e0a087981 */ /* 0x000ea2000c1e9b00 */
[----:B------:R-:W-:Y:S01]  /*4290*/  UISETP.NE.AND UP0, UPT, UR5, 0x1, UPT ;  /* 0x000000010500788c */ /* 0x000fe2000bf05270 */
[----:B--2--5:R-:W-:-:S08]  /*42a0*/  DFMA R12, R6, R12, R8 ;  /* 0x0000000c060c722b */ /* 0x024fd00000000008 */
[----:B------:R-:W-:Y:S05]  /*42b0*/  BRA.U !UP0, `(.L_x_26) ;  /* 0x0000000108487547 */ /* 0x000fea000b800000 */
[----:B------:R-:W-:Y:S01]  /*42c0*/  UISETP.NE.AND UP0, UPT, UR5, 0x2, UPT ;  /* 0x000000020500788c */ /* 0x000fe2000bf05270 */
[----:B------:R-:W-:-:S04]  /*42d0*/  VIADD R9, R4, 0xfffffffe ;  /* 0xfffffffe04097836 */ /* 0x000fc80000000000 */
[C---:B------:R-:W-:Y:S01]  /*42e0*/  IMAD R11, R9.reuse, UR9, RZ ;  /* 0x00000009090b7c24 */ /* 0x040fe2000f8e02ff */
[----:B------:R-:W-:Y:S01]  /*42f0*/  PLOP3.LUT P2, PT, PT, PT, UP0, 0x80, 0x8 ;  /* 0x000000000008781c */ /* 0x000fe20003f4f008 */
[----:B------:R-:W-:-:S05]  /*4300*/  IMAD.WIDE.U32 R8, R9, UR8, R20 ;  /* 0x0000000809087c25 */ /* 0x000fca000f8e0014 */
[----:B------:R-:W-:-:S07]  /*4310*/  IADD3 R9, PT, PT, R9, R11, RZ ;  /* 0x0000000b09097210 */ /* 0x000fce0007ffe0ff */
[----:B------:R-:W-:Y:S01]  /*4320*/  @P2 VIADD R5, R4, 0xfffffffd ;  /* 0xfffffffd04052836 */ /* 0x000fe20000000000 */
[----:B------:R-:W-:-:S03]  /*4330*/  LEA R4, P3, R8, R2, 0x3 ;  /* 0x0000000208047211 */ /* 0x000fc600078618ff */
[----:B------:R-:W-:-:S04]  /*4340*/  @P2 IMAD.WIDE.U32 R20, R5, UR8, R20 ;  /* 0x0000000805142c25 */ /* 0x000fc8000f8e0014 */
[----:B------:R-:W-:Y:S01]  /*4350*/  @P2 IMAD R11, R5, UR9, RZ ;  /* 0x00000009050b2c24 */ /* 0x000fe2000f8e02ff */
[----:B------:R-:W-:Y:S02]  /*4360*/  LEA.HI.X R5, R8, R3, R9, 0x3, P3 ;  /* 0x0000000308057211 */ /* 0x000fe400018f1c09 */
[----:B------:R-:W-:Y:S01]  /*4370*/  @P2 LEA R8, P3, R20, R2, 0x3 ;  /* 0x0000000214082211 */ /* 0x000fe200078618ff */
[----:B------:R-:W-:-:S03]  /*4380*/  @P2 IMAD.IADD R9, R21, 0x1, R11 ;  /* 0x0000000115092824 */ /* 0x000fc600078e020b */
[----:B------:R-:W2:Y:S02]  /*4390*/  LDG.E.64.CONSTANT R4, desc[UR14][R4.64] ;  /* 0x0000000e04047981 */ /* 0x000ea4000c1e9b00 */
[----:B------:R-:W-:-:S06]  /*43a0*/  @P2 LEA.HI.X R9, R20, R3, R9, 0x3, P3 ;  /* 0x0000000314092211 */ /* 0x000fcc00018f1c09 */
[----:B------:R-:W3:Y:S01]  /*43b0*/  @P2 LDG.E.64.CONSTANT R8, desc[UR14][R8.64] ;  /* 0x0000000e08082981 */ /* 0x000ee2000c1e9b00 */
[----:B--2---:R-:W-:-:S08]  /*43c0*/  DFMA R12, R6, R12, R4 ;  /* 0x0000000c060c722b */ /* 0x004fd00000000004 */
[----:B---3--:R-:W-:-:S11]  /*43d0*/  @P2 DFMA R12, R6, R12, R8 ;  /* 0x0000000c060c222b */ /* 0x008fd60000000008 */
.L_x_26:
[----:B------:R-:W1:Y:S01]  /*43e0*/  LDCU UR4, c[0x0][0x390] ;  /* 0x00007200ff0477ac */ /* 0x000e620008000800 */
[----:B------:R-:W-:Y:S01]  /*43f0*/  IMAD.MOV.U32 R25, RZ, RZ, RZ ;  /* 0x000000ffff197224 */ /* 0x000fe200078e00ff */
[----:B------:R-:W0:Y:S01]  /*4400*/  LDCU.64 UR12, c[0x0][0x3e8] ;  /* 0x00007d00ff0c77ac */ /* 0x000e220008000a00 */
[----:B-1----:R-:W-:Y:S01]  /*4410*/  IMAD.WIDE R8, R0, UR4, R24 ;  /* 0x0000000400087c25 */ /* 0x002fe2000f8e0218 */
[----:B------:R-:W-:Y:S02]  /*4420*/  IADD3 R24, PT, PT, R24, 0x1, RZ ;  /* 0x0000000118187810 */ /* 0x000fe40007ffe0ff */
[----:B0-----:R-:W-:-:S04]  /*4430*/  LEA R4, P2, R8, UR12, 0x3 ;  /* 0x0000000c08047c11 */ /* 0x001fc8000f8418ff */
[----:B------:R-:W-:Y:S02]  /*4440*/  LEA.HI.X R5, R8, UR13, R9, 0x3, P2 ;  /* 0x0000000d08057c11 */ /* 0x000fe400090f1c09 */
[----:B------:R-:W-:-:S03]  /*4450*/  ISETP.NE.AND P2, PT, R24, UR4, PT ;  /* 0x0000000418007c0c */ /* 0x000fc6000bf45270 */
[----:B-----5:R0:W-:Y:S10]  /*4460*/  STG.E.64 desc[UR14][R4.64], R12 ;  /* 0x0000000c04007986 */ /* 0x0201f4000c101b0e */
[----:B------:R-:W-:Y:S05]  /*4470*/  @!P2 EXIT ;  /* 0x000000000000a94d */ /* 0x000fea0003800000 */
[----:B------:R-:W-:Y:S05]  /*4480*/  BRA `(.L_x_29) ;  /* 0xffffffec003c7947 */ /* 0x000fea000383ffff */
.L_x_10:
[----:B------:R-:W0:Y:S01]  /*4490*/  LDCU.64 UR10, c[0x0][0x380] ;  /* 0x00007000ff0a77ac */ /* 0x000e220008000a00 */
[----:B------:R-:W1:Y:S01]  /*44a0*/  LDCU UR5, c[0x0][0x390] ;  /* 0x00007200ff0577ac */ /* 0x000e620008000800 */
[----:B0-----:R-:W-:Y:S02]  /*44b0*/  UIADD3 UR6, UPT, UPT, UR10, 0x1, URZ ;  /* 0x000000010a067890 */ /* 0x001fe4000fffe0ff */
[----:B------:R-:W-:Y:S02]  /*44c0*/  USHF.R.S32.HI UR16, URZ, 0x1f, UR10 ;  /* 0x0000001fff107899 */ /* 0x000fe4000801140a */
[----:B-1----:R-:W-:Y:S02]  /*44d0*/  UIMAD.WIDE UR6, UR6, UR5, URZ ;  /* 0x00000005060672a5 */ /* 0x002fe4000f8e02ff */
[----:B------:R-:W-:Y:S02]  /*44e0*/  USHF.R.S32.HI UR13, URZ, 0x1f, UR11 ;  /* 0x0000001fff0d7899 */ /* 0x000fe4000801140b */
[----:B------:R-:W-:-:S02]  /*44f0*/  UIMAD.WIDE.U32 UR20, UR6, UR11, URZ ;  /* 0x0000000b061472a5 */ /* 0x000fc4000f8e00ff */
[----:B------:R-:W-:Y:S02]  /*4500*/  USHF.R.S32.HI UR12, URZ, 0x1f, UR5 ;  /* 0x0000001fff0c7899 */ /* 0x000fe40008011405 */
[----:B------:R-:W-:Y:S02]  /*4510*/  UIMAD UR16, UR16, UR5, URZ ;  /* 0x00000005101072a4 */ /* 0x000fe4000f8e02ff */
[----:B------:R-:W-:Y:S02]  /*4520*/  UIMAD UR11, UR7, UR11, URZ ;  /* 0x0000000b070b72a4 */ /* 0x000fe4000f8e02ff */
[----:B------:R-:W-:Y:S02]  /*4530*/  UIMAD.WIDE.U32 UR8, UR10, UR5, URZ ;  /* 0x000000050a0872a5 */ /* 0x000fe4000f8e00ff */
[----:B------:R-:W-:Y:S02]  /*4540*/  UIMAD UR12, UR12, UR10, UR16 ;  /* 0x0000000a0c0c72a4 */ /* 0x000fe4000f8e0210 */
[----:B------:R-:W-:-:S02]  /*4550*/  UIMAD UR11, UR6, UR13, UR11 ;  /* 0x0000000d060b72a4 */ /* 0x000fc4000f8e020b */
[----:B------:R-:W-:Y:S02]  /*4560*/  UIADD3 UR12, UPT, UPT, UR9, UR12, URZ ;  /* 0x0000000c090c7290 */ /* 0x000fe4000fffe0ff */
[----:B------:R-:W-:Y:S02]  /*4570*/  UIADD3 UR8, UP0, UPT, UR20, UR8, URZ ;  /* 0x0000000814087290 */ /* 0x000fe4000ff1e0ff */
[----:B------:R-:W-:-:S04]  /*4580*/  UIADD3 UR11, UPT, UPT, UR21, UR11, URZ ;  /* 0x0000000b150b7290 */ /* 0x000fc8000fffe0ff */
[----:B------:R-:W-:Y:S02]  /*4590*/  UIADD3.X UR12, UPT, UPT, UR12, UR11, URZ, UP0, !UPT ;  /* 0x0000000b0c0c7290 */ /* 0x000fe400087fe4ff */
[----:B------:R-:W-:-:S09]  /*45a0*/  UISETP.GE.AND UP0, UPT, UR4, 0x1, UPT ;  /* 0x000000010400788c */ /* 0x000fd2000bf06270 */
[----:B------:R-:W-:Y:S05]  /*45b0*/  BRA.U !UP0, `(.L_x_30) ;  /* 0x0000001108687547 */ /* 0x000fea000b800000 */
[----:B------:R-:W-:Y:S02]  /*45c0*/  ULOP3.LUT UR10, UR4, 0xf, URZ, 0xc0, !UPT ;  /* 0x0000000f040a7892 */ /* 0x000fe4000f8ec0ff */
[----:B------:R-:W-:Y:S02]  /*45d0*/  ULOP3.LUT UR13, UR4, 0x7, URZ, 0xc0, !UPT ;  /* 0x00000007040d7892 */ /* 0x000fe4000f8ec0ff */
[----:B------:R-:W-:Y:S02]  /*45e0*/  UIADD3 UR5, UPT, UPT, UR10, -0x1, URZ ;  /* 0xffffffff0a057890 */ /* 0x000fe4000fffe0ff */
[----:B------:R-:W-:Y:S02]  /*45f0*/  UIADD3 UR6, UPT, UPT, UR13, -0x1, URZ ;  /* 0xffffffff0d067890 */ /* 0x000fe4000fffe0ff */
[----:B------:R-:W-:Y:S02]  /*4600*/  ULOP3.LUT UR16, UR4, 0x7ffffff0, URZ, 0xc0, !UPT ;  /* 0x7ffffff004107892 */ /* 0x000fe4000f8ec0ff */
[----:B------:R-:W-:-:S02]  /*4610*/  IMAD.U32 R4, RZ, RZ, UR5 ;  /* 0x00000005ff047e24 */ /* 0x000fc4000f8e00ff */
[----:B------:R-:W-:Y:S01]  /*4620*/  IMAD.U32 R5, RZ, RZ, UR6 ;  /* 0x00000006ff057e24 */ /* 0x000fe2000f8e00ff */
[----:B------:R-:W-:Y:S02]  /*4630*/  ULOP3.LUT UR6, UR4, 0x3, URZ, 0xc0, !UPT ;  /* 0x0000000304067892 */ /* 0x000fe4000f8ec0ff */
[----:B------:R-:W-:Y:S01]  /*4640*/  ISETP.GE.U32.AND P0, PT, R4, 0x7, PT ;  /* 0x000000070400780c */ /* 0x000fe20003f06070 */
[----:B------:R-:W-:Y:S01]  /*4650*/  UMOV UR4, URZ ;  /* 0x000000ff00047c82 */ /* 0x000fe20008000000 */
[----:B------:R-:W-:-:S13]  /*4660*/  ISETP.GE.U32.AND P1, PT, R5, 0x3, PT ;  /* 0x000000030500780c */ /* 0x000fda0003f26070 */
.L_x_36:
[----:B------:R-:W-:-:S04]  /*4670*/  UIADD3 UR5, UP0, UPT, UR4, UR8, URZ ;  /* 0x0000000804057290 */ /* 0x000fc8000ff1e0ff */
[----:B------:R-:W-:Y:S02]  /*4680*/  UIADD3.X UR7, UPT, UPT, URZ, UR12, URZ, UP0, !UPT ;  /* 0x0000000cff077290 */ /* 0x000fe400087fe4ff */
[----:B------:R-:W-:-:S04]  /*4690*/  MOV R4, UR5 ;  /* 0x0000000500047c02 */ /* 0x000fc80008000f00 */
[----:B------:R-:W-:Y:S01]  /*46a0*/  IMAD.U32 R5, RZ, RZ, UR7 ;  /* 0x00000007ff057e24 */ /* 0x000fe2000f8e00ff */
[C---:B0-----:R-:W-:Y:S01]  /*46b0*/  LEA R20, P2, R4.reuse, R2, 0x3 ;  /* 0x0000000204147211 */ /* 0x041fe200078418ff */
[----:B------:R-:W0:Y:S03]  /*46c0*/  LDCU UR5, c[0x0][0x380] ;  /* 0x00007000ff0577ac */ /* 0x000e260008000800 */
[----:B------:R-:W-:-:S06]  /*46d0*/  LEA.HI.X R21, R4, R3, R5, 0x3, P2 ;  /* 0x0000000304157211 */ /* 0x000fcc00010f1c05 */
[----:B------:R-:W5:Y:S01]  /*46e0*/  LDG.E.64.CONSTANT R20, desc[UR14][R20.64] ;  /* 0x0000000e14147981 */ /* 0x000f62000c1e9b00 */
[----:B------:R-:W1:Y:S01]  /*46f0*/  LDC R4, c[0x0][0x380] ;  /* 0x0000e000ff047b82 */ /* 0x000e620000000800 */
[----:B------:R-:W-:Y:S02]  /*4700*/  UIADD3 UR7, UP0, UPT, UR4, UR20, URZ ;  /* 0x0000001404077290 */ /* 0x000fe4000ff1e0ff */
[----:B------:R-:W-:Y:S02]  /*4710*/  UISETP.NE.AND UP2, UPT, UR10, URZ, UPT ;  /* 0x000000ff0a00728c */ /* 0x000fe4000bf45270 */
[----:B------:R-:W-:Y:S02]  /*4720*/  UIADD3.X UR9, UPT, UPT, URZ, UR11, URZ, UP0, !UPT ;  /* 0x0000000bff097290 */ /* 0x000fe400087fe4ff */
[----:B0-----:R-:W-:-:S09]  /*4730*/  UISETP.GE.U32.AND UP1, UPT, UR5, 0x10, UPT ;  /* 0x000000100500788c */ /* 0x001fd2000bf26070 */
[----:B------:R-:W-:Y:S05]  /*4740*/  BRA.U !UP1, `(.L_x_31) ;  /* 0x0000000509dc7547 */ /* 0x000fea000b800000 */
[----:B------:R-:W0:Y:S01]  /*4750*/  LDC R5, c[0x0][0x390] ;  /* 0x0000e400ff057b82 */ /* 0x000e220000000800 */
[----:B------:R-:W-:-:S05]  /*4760*/  UMOV UR5, URZ ;  /* 0x000000ff00057c82 */ /* 0x000fca0008000000 */
.L_x_32:
[----:B------:R-:W-:Y:S01]  /*4770*/  MOV R23, UR9 ;  /* 0x0000000900177c02 */ /* 0x000fe20008000f00 */
[----:B------:R-:W-:Y:S02]  /*4780*/  IMAD.U32 R22, RZ, RZ, UR7 ;  /* 0x00000007ff167e24 */ /* 0x000fe4000f8e00ff */
[----:B-1----:R-:W-:-:S04]  /*4790*/  VIADD R11, R4, 0xffffffff ;  /* 0xffffffff040b7836 */ /* 0x002fc80000000000 */
[----:B0-----:R-:W-:-:S04]  /*47a0*/  IMAD.WIDE.U32 R6, R11, R5, R22 ;  /* 0x000000050b067225 */ /* 0x001fc800078e0016 */
[----:B------:R-:W-:Y:S01]  /*47b0*/  IMAD R7, R11, UR17, R7 ;  /* 0x000000110b077c24 */ /* 0x000fe2000f8e0207 */
[----:B------:R-:W-:Y:S01]  /*47c0*/  LEA R24, P2, R6, R2, 0x3 ;  /* 0x0000000206187211 */ /* 0x000fe200078418ff */
[----:B------:R-:W-:-:S03]  /*47d0*/  VIADD R11, R4, 0xfffffffe ;  /* 0xfffffffe040b7836 */ /* 0x000fc60000000000 */
[----:B------:R-:W-:Y:S01]  /*47e0*/  LEA.HI.X R25, R6, R3, R7, 0x3, P2 ;  /* 0x0000000306197211 */ /* 0x000fe200010f1c07 */
[----:B------:R-:W-:-:S04]  /*47f0*/  IMAD.WIDE.U32 R6, R11, R5, R22 ;  /* 0x000000050b067225 */ /* 0x000fc800078e0016 */
[----:B------:R-:W-:Y:S01]  /*4800*/  IMAD R11, R11, UR17, R7 ;  /* 0x000000110b0b7c24 */ /* 0x000fe2000f8e0207 */
[C---:B------:R-:W-:Y:S01]  /*4810*/  LEA R14, P2, R6.reuse, R2, 0x3 ;  /* 0x00000002060e7211 */ /* 0x040fe200078418ff */
[----:B------:R-:W2:Y:S03]  /*4820*/  LDG.E.64.CONSTANT R24, desc[UR14][R24.64] ;  /* 0x0000000e18187981 */ /* 0x000ea6000c1e9b00 */
[----:B------:R-:W-:Y:S02]  /*4830*/  LEA.HI.X R15, R6, R3, R11, 0x3, P2 ;  /* 0x00000003060f7211 */ /* 0x000fe400010f1c0b */
[----:B------:R-:W-:-:S04]  /*4840*/  IADD3 R11, PT, PT, R4, -0x3, RZ ;  /* 0xfffffffd040b7810 */ /* 0x000fc80007ffe0ff */
[----:B------:R-:W3:Y:S01]  /*4850*/  LDG.E.64.CONSTANT R14, desc[UR14][R14.64] ;  /* 0x0000000e0e0e7981 */ /* 0x000ee2000c1e9b00 */
[----:B------:R-:W-:-:S04]  /*4860*/  IMAD.WIDE.U32 R6, R11, R5, R22 ;  /* 0x000000050b067225 */ /* 0x000fc800078e0016 */
[----:B------:R-:W-:Y:S01]  /*4870*/  IMAD R11, R11, UR17, R7 ;  /* 0x000000110b0b7c24 */ /* 0x000fe2000f8e0207 */
[----:B------:R-:W-:-:S04]  /*4880*/  LEA R18, P2, R6, R2, 0x3 ;  /* 0x0000000206127211 */ /* 0x000fc800078418ff */
[----:B------:R-:W-:-:S05]  /*4890*/  LEA.HI.X R19, R6, R3, R11, 0x3, P2 ;  /* 0x0000000306137211 */ /* 0x000fca00010f1c0b */
[----:B------:R0:W4:Y:S01]  /*48a0*/  LDG.E.64.CONSTANT R6, desc[UR14][R18.64] ;  /* 0x0000000e12067981 */ /* 0x000122000c1e9b00 */
[----:B------:R-:W-:-:S04]  /*48b0*/  VIADD R13, R4, 0xfffffffc ;  /* 0xfffffffc040d7836 */ /* 0x000fc80000000000 */
[----:B------:R-:W-:-:S04]  /*48c0*/  IMAD.WIDE.U32 R10, R13, R5, R22 ;  /* 0x000000050d0a7225 */ /* 0x000fc800078e0016 */
[----:B------:R-:W-:Y:S01]  /*48d0*/  IMAD R13, R13, UR17, R11 ;  /* 0x000000110d0d7c24 */ /* 0x000fe2000f8e020b */
[----:B------:R-:W-:Y:S01]  /*48e0*/  LEA R16, P2, R10, R2, 0x3 ;  /* 0x000000020a107211 */ /* 0x000fe200078418ff */
[----:B------:R-:W-:-:S03]  /*48f0*/  VIADD R11, R4, 0xfffffffb ;  /* 0xfffffffb040b7836 */ /* 0x000fc60000000000 */
[----:B------:R-:W-:Y:S01]  /*4900*/  LEA.HI.X R17, R10, R3, R13, 0x3, P2 ;  /* 0x000000030a117211 */ /* 0x000fe200010f1c0d */
[----:B------:R-:W-:-:S05]  /*4910*/  IMAD.WIDE.U32 R12, R11, R5, R22 ;  /* 0x000000050b0c7225 */ /* 0x000fca00078e0016 */
[----:B------:R-:W4:Y:S01]  /*4920*/  LDG.E.64.CONSTANT R16, desc[UR14][R16.64] ;  /* 0x0000000e10107981 */ /* 0x000f22000c1e9b00 */
[----:B------:R-:W-:Y:S01]  /*4930*/  IMAD R11, R11, UR17, R13 ;  /* 0x000000110b0b7c24 */ /* 0x000fe2000f8e020d */
[----:B------:R-:W-:Y:S02]  /*4940*/  LEA R10, P2, R12, R2, 0x3 ;  /* 0x000000020c0a7211 */ /* 0x000fe400078418ff */
[----:B------:R-:W-:Y:S02]  /*4950*/  IADD3 R13, PT, PT, R4, -0x6, RZ ;  /* 0xfffffffa040d7810 */ /* 0x000fe40007ffe0ff */
[----:B------:R-:W-:-:S03]  /*4960*/  LEA.HI.X R11, R12, R3, R11, 0x3, P2 ;  /* 0x000000030c0b7211 */ /* 0x000fc600010f1c0b */
[----:B0-----:R-:W-:-:S03]  /*4970*/  IMAD.WIDE.U32 R18, R13, R5, R22 ;  /* 0x000000050d127225 */ /* 0x001fc600078e0016 */
[----:B------:R-:W4:Y:S01]  /*4980*/  LDG.E.64.CONSTANT R10, desc[UR14][R10.64] ;  /* 0x0000000e0a0a7981 */ /* 0x000f22000c1e9b00 */
[----:B------:R-:W-:Y:S01]  /*4990*/  IMAD R13, R13, UR17, R19 ;  /* 0x000000110d0d7c24 */ /* 0x000fe2000f8e0213 */
[----:B------:R-:W-:Y:S01]  /*49a0*/  LEA R12, P2, R18, R2, 0x3 ;  /* 0x00000002120c7211 */ /* 0x000fe200078418ff */
[----:B------:R-:W-:-:S03]  /*49b0*/  VIADD R19, R4, 0xfffffff9 ;  /* 0xfffffff904137836 */ /* 0x000fc60000000000 */
[----:B------:R-:W-:-:S06]  /*49c0*/  LEA.HI.X R13, R18, R3, R13, 0x3, P2 ;  /* 0x00000003120d7211 */ /* 0x000fcc00010f1c0d */
[----:B------:R-:W4:Y:S01]  /*49d0*/  LDG.E.64.CONSTANT R12, desc[UR14][R12.64] ;  /* 0x0000000e0c0c7981 */ /* 0x000f22000c1e9b00 */
[----:B------:R-:W-:Y:S01]  /*49e0*/  IADD3 R27, PT, PT, R4, -0x9, RZ ;  /* 0xfffffff7041b7810 */ /* 0x000fe20007ffe0ff */
[----:B--2--5:R-:W-:Y:S01]  /*49f0*/  DFMA R24, R8, R20, R24 ;  /* 0x000000140818722b */ /* 0x024fe20000000018 */
[----:B------:R-:W-:-:S04]  /*4a00*/  IMAD.WIDE.U32 R20, R19, R5, R22 ;  /* 0x0000000513147225 */ /* 0x000fc800078e0016 */
[----:B------:R-:W-:Y:S01]  /*4a10*/  IMAD R19, R19, UR17, R21 ;  /* 0x0000001113137c24 */ /* 0x000fe2000f8e0215 */
[----:B------:R-:W-:Y:S01]  /*4a20*/  LEA R18, P2, R20, R2, 0x3 ;  /* 0x0000000214127211 */ /* 0x000fe200078418ff */
[----:B------:R-:W-:Y:S01]  /*4a30*/  VIADD R21, R4, 0xfffffff8 ;  /* 0xfffffff804157836 */ /* 0x000fe20000000000 */
[----:B---3--:R-:W-:Y:S02]  /*4a40*/  DFMA R14, R8, R24, R14 ;  /* 0x00000018080e722b */ /* 0x008fe4000000000e */
[----:B------:R-:W-:Y:S01]  /*4a50*/  LEA.HI.X R19, R20, R3, R19, 0x3, P2 ;  /* 0x0000000314137211 */ /* 0x000fe200010f1c13 */
[----:B------:R-:W-:-:S04]  /*4a60*/  IMAD.WIDE.U32 R24, R21, R5, R22 ;  /* 0x0000000515187225 */ /* 0x000fc800078e0016 */
[----:B------:R-:W-:Y:S01]  /*4a70*/  IMAD R21, R21, UR17, R25 ;  /* 0x0000001115157c24 */ /* 0x000fe2000f8e0219 */
[C---:B------:R-:W-:Y:S01]  /*4a80*/  LEA R20, P2, R24.reuse, R2, 0x3 ;  /* 0x0000000218147211 */ /* 0x040fe200078418ff */
[----:B------:R-:W2:Y:S03]  /*4a90*/  LDG.E.64.CONSTANT R18, desc[UR14][R18.64] ;  /* 0x0000000e12127981 */ /* 0x000ea6000c1e9b00 */
[----:B------:R-:W-:Y:S01]  /*4aa0*/  LEA.HI.X R21, R24, R3, R21, 0x3, P2 ;  /* 0x0000000318157211 */ /* 0x000fe200010f1c15 */
[----:B------:R-:W-:Y:S01]  /*4ab0*/  IMAD.WIDE.U32 R24, R27, R5, R22 ;  /* 0x000000051b187225 */ /* 0x000fe200078e0016 */
[----:B----4-:R-:W-:-:S03]  /*4ac0*/  DFMA R6, R8, R14, R6 ;  /* 0x0000000e0806722b */ /* 0x010fc60000000006 */
[----:B------:R-:W-:Y:S01]  /*4ad0*/  IMAD R27, R27, UR17, R25 ;  /* 0x000000111b1b7c24 */ /* 0x000fe2000f8e0219 */
[----:B------:R-:W3:Y:S01]  /*4ae0*/  LDG.E.64.CONSTANT R20, desc[UR14][R20.64] ;  /* 0x0000000e14147981 */ /* 0x000ee2000c1e9b00 */
[----:B------:R-:W-:-:S04]  /*4af0*/  LEA R14, P2, R24, R2, 0x3 ;  /* 0x00000002180e7211 */ /* 0x000fc800078418ff */
[----:B------:R-:W-:-:S06]  /*4b00*/  LEA.HI.X R15, R24, R3, R27, 0x3, P2 ;  /* 0x00000003180f7211 */ /* 0x000fcc00010f1c1b */
[----:B------:R-:W4:Y:S01]  /*4b10*/  LDG.E.64.CONSTANT R14, desc[UR14][R14.64] ;  /* 0x0000000e0e0e7981 */ /* 0x000f22000c1e9b00 */
[----:B------:R-:W-:Y:S01]  /*4b20*/  VIADD R27, R4, 0xfffffff6 ;  /* 0xfffffff6041b7836 */ /* 0x000fe20000000000 */
[----:B------:R-:W-:-:S03]  /*4b30*/  DFMA R24, R8, R6, R16 ;  /* 0x000000060818722b */ /* 0x000fc60000000010 */
[----:B------:R-:W-:-:S04]  /*4b40*/  IMAD.WIDE.U32 R16, R27, R5, R22 ;  /* 0x000000051b107225 */ /* 0x000fc800078e0016 */
[----:B------:R-:W-:Y:S01]  /*4b50*/  IMAD R27, R27, UR17, R17 ;  /* 0x000000111b1b7c24 */ /* 0x000fe2000f8e0211 */
[----:B------:R-:W-:-:S04]  /*4b60*/  LEA R6, P2, R16, R2, 0x3 ;  /* 0x0000000210067211 */ /* 0x000fc800078418ff */
[----:B------:R-:W-:Y:S01]  /*4b70*/  LEA.HI.X R7, R16, R3, R27, 0x3, P2 ;  /* 0x0000000310077211 */ /* 0x000fe200010f1c1b */
[----:B------:R-:W-:-:S04]  /*4b80*/  VIADD R27, R4, 0xfffffff5 ;  /* 0xfffffff5041b7836 */ /* 0x000fc80000000000 */
[C---:B------:R-:W-:Y:S01]  /*4b90*/  IMAD.WIDE.U32 R16, R27.reuse, R5, R22 ;  /* 0x000000051b107225 */ /* 0x040fe200078e0016 */
[----:B------:R-:W-:Y:S01]  /*4ba0*/  DFMA R24, R8, R24, R10 ;  /* 0x000000180818722b */ /* 0x000fe2000000000a */
[----:B------:R-:W4:Y:S02]  /*4bb0*/  LDG.E.64.CONSTANT R6, desc[UR14][R6.64] ;  /* 0x0000000e06067981 */ /* 0x000f24000c1e9b00 */
[----:B------:R-:W-:Y:S01]  /*4bc0*/  IMAD R27, R27, UR17, R17 ;  /* 0x000000111b1b7c24 */ /* 0x000fe2000f8e0211 */
[----:B------:R-:W-:-:S04]  /*4bd0*/  LEA R10, P2, R16, R2, 0x3 ;  /* 0x00000002100a7211 */ /* 0x000fc800078418ff */
[----:B------:R-:W-:Y:S02]  /*4be0*/  LEA.HI.X R11, R16, R3, R27, 0x3, P2 ;  /* 0x00000003100b7211 */ /* 0x000fe400010f1c1b */
[----:B------:R-:W-:Y:S01]  /*4bf0*/  IADD3 R27, PT, PT, R4, -0xc, RZ ;  /* 0xfffffff4041b7810 */ /* 0x000fe20007ffe0ff */
[----:B------:R-:W-:-:S03]  /*4c00*/  DFMA R24, R8, R24, R12 ;  /* 0x000000180818722b */ /* 0x000fc6000000000c */
[----:B------:R-:W4:Y:S01]  /*4c10*/  LDG.E.64.CONSTANT R10, desc[UR14][R10.64] ;  /* 0x0000000e0a0a7981 */ /* 0x000f22000c1e9b00 */
[----:B------:R-:W-:-:S04]  /*4c20*/  IMAD.WIDE.U32 R16, R27, R5, R22 ;  /* 0x000000051b107225 */ /* 0x000fc800078e0016 */
[----:B------:R-:W-:Y:S02]  /*4c30*/  IMAD R27, R27, UR17, R17 ;  /* 0x000000111b1b7c24 */ /* 0x000fe4000f8e0211 */
[----:B------:R-:W-:Y:S01]  /*4c40*/  VIADD R17, R4, 0xfffffff3 ;  /* 0xfffffff304117836 */ /* 0x000fe20000000000 */
[----:B------:R-:W-:-:S04]  /*4c50*/  LEA R12, P2, R16, R2, 0x3 ;  /* 0x00000002100c7211 */ /* 0x000fc800078418ff */
[----:B------:R-:W-:-:S06]  /*4c60*/  LEA.HI.X R13, R16, R3, R27, 0x3, P2 ;  /* 0x00000003100d7211 */ /* 0x000fcc00010f1c1b */
[----:B------:R-:W4:Y:S01]  /*4c70*/  LDG.E.64.CONSTANT R12, desc[UR14][R12.64] ;  /* 0x0000000e0c0c7981 */ /* 0x000f22000c1e9b00 */
[----:B--2---:R-:W-:Y:S01]  /*4c80*/  DFMA R18, R8, R24, R18 ;  /* 0x000000180812722b */ /* 0x004fe20000000012 */
[----:B------:R-:W-:-:S04]  /*4c90*/  IMAD.WIDE.U32 R24, R17, R5, R22 ;  /* 0x0000000511187225 */ /* 0x000fc800078e0016 */
[----:B------:R-:W-:Y:S02]  /*4ca0*/  IMAD R17, R17, UR17, R25 ;  /* 0x0000001111117c24 */ /* 0x000fe4000f8e0219 */
[----:B------:R-:W-:Y:S01]  /*4cb0*/  VIADD R25, R4, 0xfffffff2 ;  /* 0xfffffff204197836 */ /* 0x000fe20000000000 */
[----:B---3--:R-:W-:Y:S01]  /*4cc0*/  DFMA R20, R8, R18, R20 ;  /* 0x000000120814722b */ /* 0x008fe20000000014 */
[C---:B------:R-:W-:Y:S02]  /*4cd0*/  LEA R16, P2, R24.reuse, R2, 0x3 ;  /* 0x0000000218107211 */ /* 0x040fe400078418ff */
[C---:B------:R-:W-:Y:S02]  /*4ce0*/  IMAD.WIDE.U32 R18, R25.reuse, R5, R22 ;  /* 0x0000000519127225 */ /* 0x040fe400078e0016 */
[----:B------:R-:W-:Y:S02]  /*4cf0*/  LEA.HI.X R17, R24, R3, R17, 0x3, P2 ;  /* 0x0000000318117211 */ /* 0x000fe400010f1c11 */
[----:B------:R-:W-:Y:S01]  /*4d00*/  IMAD R25, R25, UR17, R19 ;  /* 0x0000001119197c24 */ /* 0x000fe2000f8e0213 */
[----:B------:R-:W-:-:S02]  /*4d10*/  IADD3 R19, PT, PT, R4, -0xf, RZ ;  /* 0xfffffff104137810 */ /* 0x000fc40007ffe0ff */
[C---:B------:R-:W-:Y:S01]  /*4d20*/  LEA R26, P2, R18.reuse, R2, 0x3 ;  /* 0x00000002121a7211 */ /* 0x040fe200078418ff */
[----:B----4-:R-:W-:Y:S01]  /*4d30*/  DFMA R14, R8, R20, R14 ;  /* 0x00000014080e722b */ /* 0x010fe2000000000e */
[----:B------:R-:W2:Y:S01]  /*4d40*/  LDG.E.64.CONSTANT R16, desc[UR14][R16.64] ;  /* 0x0000000e10107981 */ /* 0x000ea2000c1e9b00 */
[----:B------:R-:W-:Y:S01]  /*4d50*/  IMAD.WIDE.U32 R20, R19, R5, R22 ;  /* 0x0000000513147225 */ /* 0x000fe200078e0016 */
[----:B------:R-:W-:-:S03]  /*4d60*/  LEA.HI.X R27, R18, R3, R25, 0x3, P2 ;  /* 0x00000003121b7211 */ /* 0x000fc600010f1c19 */
[----:B------:R-:W-:Y:S01]  /*4d70*/  IMAD R19, R19, UR17, R21 ;  /* 0x0000001113137c24 */ /* 0x000fe2000f8e0215 */
[----:B------:R-:W-:Y:S01]  /*4d80*/  LEA R18, P2, R20, R2, 0x3 ;  /* 0x0000000214127211 */ /* 0x000fe200078418ff */
[----:B------:R-:W-:-:S03]  /*4d90*/  VIADD R4, R4, 0xfffffff0 ;  /* 0xfffffff004047836 */ /* 0x000fc60000000000 */
[----:B------:R-:W-:Y:S01]  /*4da0*/  LEA.HI.X R19, R20, R3, R19, 0x3, P2 ;  /* 0x0000000314137211 */ /* 0x000fe200010f1c13 */
[C---:B------:R-:W-:Y:S01]  /*4db0*/  IMAD.WIDE.U32 R22, R4.reuse, R5, R22 ;  /* 0x0000000504167225 */ /* 0x040fe200078e0016 */
[----:B------:R-:W3:Y:S03]  /*4dc0*/  LDG.E.64.CONSTANT R20, desc[UR14][R26.64] ;  /* 0x0000000e1a147981 */ /* 0x000ee6000c1e9b00 */
[----:B------:R-:W-:Y:S01]  /*4dd0*/  IMAD R23, R4, UR17, R23 ;  /* 0x0000001104177c24 */ /* 0x000fe2000f8e0217 */
[C---:B------:R-:W-:Y:S01]  /*4de0*/  LEA R24, P2, R22.reuse, R2, 0x3 ;  /* 0x0000000216187211 */ /* 0x040fe200078418ff */
[----:B------:R-:W4:Y:S03]  /*4df0*/  LDG.E.64.CONSTANT R18, desc[UR14][R18.64] ;  /* 0x0000000e12127981 */ /* 0x000f26000c1e9b00 */
[----:B------:R-:W-:-:S06]  /*4e00*/  LEA.HI.X R25, R22, R3, R23, 0x3, P2 ;  /* 0x0000000316197211 */ /* 0x000fcc00010f1c17 */
[----:B------:R-:W4:Y:S01]  /*4e10*/  LDG.E.64.CONSTANT R24, desc[UR14][R24.64] ;  /* 0x0000000e18187981 */ /* 0x000f22000c1e9b00 */
[----:B------:R-:W-:-:S08]  /*4e20*/  DFMA R6, R8, R14, R6 ;  /* 0x0000000e0806722b */ /* 0x000fd00000000006 */
[----:B------:R-:W-:-:S08]  /*4e30*/  DFMA R6, R8, R6, R10 ;  /* 0x000000060806722b */ /* 0x000fd0000000000a */
[----:B------:R-:W-:Y:S01]  /*4e40*/  DFMA R6, R8, R6, R12 ;  /* 0x000000060806722b */ /* 0x000fe2000000000c */
[----:B------:R-:W-:-:S04]  /*4e50*/  UIADD3 UR5, UPT, UPT, UR5, 0x10, URZ ;  /* 0x0000001005057890 */ /* 0x000fc8000fffe0ff */
[----:B------:R-:W-:-:S03]  /*4e60*/  UISETP.NE.AND UP0, UPT, UR5, UR16, UPT ;  /* 0x000000100500728c */ /* 0x000fc6000bf05270 */
[----:B--2---:R-:W-:-:S08]  /*4e70*/  DFMA R6, R8, R6, R16 ;  /* 0x000000060806722b */ /* 0x004fd00000000010 */
[----:B---3--:R-:W-:-:S08]  /*4e80*/  DFMA R6, R8, R6, R20 ;  /* 0x000000060806722b */ /* 0x008fd00000000014 */
[----:B----4-:R-:W-:-:S08]  /*4e90*/  DFMA R6, R8, R6, R18 ;  /* 0x000000060806722b */ /* 0x010fd00000000012 */
[----:B------:R-:W-:Y:S01]  /*4ea0*/  DFMA R20, R8, R6, R24 ;  /* 0x000000060814722b */ /* 0x000fe20000000018 */
[----:B------:R-:W-:Y:S10]  /*4eb0*/  BRA.U UP0, `(.L_x_32) ;  /* 0xfffffff9002c7547 */ /* 0x000ff4000b83ffff */
.L_x_31:
[----:B------:R-:W-:Y:S05]  /*4ec0*/  BRA.U !UP2, `(.L_x_33) ;  /* 0x000000050af07547 */ /* 0x000fea000b800000 */
[----:B------:R-:W-:Y:S01]  /*4ed0*/  UISETP.NE.AND UP0, UPT, UR13, URZ, UPT ;  /* 0x000000ff0d00728c */ /* 0x000fe2000bf05270 */
[----:B------:R-:W-:Y:S10]  /*4ee0*/  @!P0 BRA `(.L_x_34) ;  /* 0x0000000000ec8947 */ /* 0x000ff40003800000 */
[----:B------:R-:W0:Y:S01]  /*4ef0*/  LDC R5, c[0x0][0x390] ;  /* 0x0000e400ff057b82 */ /* 0x000e220000000800 */
[----:B------:R-:W-:Y:S01]  /*4f00*/  MOV R17, UR9 ;  /* 0x0000000900117c02 */ /* 0x000fe20008000f00 */
[----:B------:R-:W-:Y:S02]  /*4f10*/  IMAD.U32 R16, RZ, RZ, UR7 ;  /* 0x00000007ff107e24 */ /* 0x000fe4000f8e00ff */
[----:B-1----:R-:W-:-:S04]  /*4f20*/  VIADD R11, R4, 0xffffffff ;  /* 0xffffffff040b7836 */ /* 0x002fc80000000000 */
[----:B0-----:R-:W-:-:S04]  /*4f30*/  IMAD.WIDE.U32 R6, R11, R5, R16 ;  /* 0x000000050b067225 */ /* 0x001fc800078e0010 */
        /* <DEDUP_REMOVED lines=9> */
[----:B------:R-:W-:Y:S01]  /*4fd0*/  LEA R12, P2, R10, R2, 0x3 ;  /* 0x000000020a0c7211 */ /* 0x000fe200078418ff */
[----:B------:R-:W-:-:S03]  /*4fe0*/  IMAD.WIDE.U32 R6, R19, R5, R16 ;  /* 0x0000000513067225 */ /* 0x000fc600078e0010 */
[----:B------:R-:W-:Y:S01]  /*4ff0*/  LEA.HI.X R13, R10, R3, R11, 0x3, P2 ;  /* 0x000000030a0d7211 */ /* 0x000fe200010f1c0b */
[----:B------:R-:W-:Y:S01]  /*5000*/  IMAD R19, R19, UR17, R7 ;  /* 0x0000001113137c24 */ /* 0x000fe2000f8e0207 */
[----:B------:R-:W-:Y:S01]  /*5010*/  LEA R18, P2, R6, R2, 0x3 ;  /* 0x0000000206127211 */ /* 0x000fe200078418ff */
[----:B------:R-:W-:-:S03]  /*5020*/  IMAD.WIDE.U32 R10, R25, R5, R16 ;  /* 0x00000005190a7225 */ /* 0x000fc600078e0010 */
[----:B------:R-:W-:Y:S01]  /*5030*/  LEA.HI.X R19, R6, R3, R19, 0x3, P2 ;  /* 0x0000000306137211 */ /* 0x000fe200010f1c13 */
[----:B------:R-:W-:Y:S01]  /*5040*/  VIADD R23, R4, 0xfffffffb ;  /* 0xfffffffb04177836 */ /* 0x000fe20000000000 */
[----:B------:R-:W3:Y:S01]  /*5050*/  LDG.E.64.CONSTANT R12, desc[UR14][R12.64] ;  /* 0x0000000e0c0c7981 */ /* 0x000ee2000c1e9b00 */
[----:B------:R-:W-:Y:S01]  /*5060*/  IMAD R25, R25, UR17, R11 ;  /* 0x0000001119197c24 */ /* 0x000fe2000f8e020b */
[CC--:B------:R-:W-:Y:S01]  /*5070*/  LEA R24, P3, R10.reuse, R2.reuse, 0x3 ;  /* 0x000000020a187211 */ /* 0x0c0fe200078618ff */
[C---:B------:R-:W-:Y:S01]  /*5080*/  IMAD.WIDE.U32 R6, R23.reuse, R5, R16 ;  /* 0x0000000517067225 */ /* 0x040fe200078e0010 */
[----:B------:R-:W4:Y:S02]  /*5090*/  LDG.E.64.CONSTANT R18, desc[UR14][R18.64] ;  /* 0x0000000e12127981 */ /* 0x000f24000c1e9b00 */
[----:B------:R-:W-:Y:S01]  /*50a0*/  LEA.HI.X R25, R10, R3, R25, 0x3, P3 ;  /* 0x000000030a197211 */ /* 0x000fe200018f1c19 */
[----:B------:R-:W-:Y:S01]  /*50b0*/  IMAD R23, R23, UR17, R7 ;  /* 0x0000001117177c24 */ /* 0x000fe2000f8e0207 */
[----:B------:R-:W-:-:S02]  /*50c0*/  LEA R10, P2, R6, R2, 0x3 ;  /* 0x00000002060a7211 */ /* 0x000fc400078418ff */
[----:B------:R-:W-:Y:S02]  /*50d0*/  IADD3 R7, PT, PT, R4, -0x6, RZ ;  /* 0xfffffffa04077810 */ /* 0x000fe40007ffe0ff */
[----:B------:R-:W-:Y:S01]  /*50e0*/  LEA.HI.X R11, R6, R3, R23, 0x3, P2 ;  /* 0x00000003060b7211 */ /* 0x000fe200010f1c17 */
[----:B------:R-:W4:Y:S02]  /*50f0*/  LDG.E.64.CONSTANT R24, desc[UR14][R24.64] ;  /* 0x0000000e18187981 */ /* 0x000f24000c1e9b00 */
[----:B------:R-:W-:-:S03]  /*5100*/  IMAD.WIDE.U32 R22, R7, R5, R16 ;  /* 0x0000000507167225 */ /* 0x000fc600078e0010 */
[----:B------:R-:W4:Y:S01]  /*5110*/  LDG.E.64.CONSTANT R10, desc[UR14][R10.64] ;  /* 0x0000000e0a0a7981 */ /* 0x000f22000c1e9b00 */
[----:B------:R-:W-:Y:S01]  /*5120*/  IMAD R7, R7, UR17, R23 ;  /* 0x0000001107077c24 */ /* 0x000fe2000f8e0217 */
[----:B------:R-:W-:-:S04]  /*5130*/  LEA R6, P2, R22, R2, 0x3 ;  /* 0x0000000216067211 */ /* 0x000fc800078418ff */
[----:B------:R-:W-:Y:S01]  /*5140*/  LEA.HI.X R7, R22, R3, R7, 0x3, P2 ;  /* 0x0000000316077211 */ /* 0x000fe200010f1c07 */
[C---:B------:R-:W-:Y:S02]  /*5150*/  VIADD R22, R4.reuse, 0xfffffff9 ;  /* 0xfffffff904167836 */ /* 0x040fe40000000000 */
[----:B------:R-:W-:-:S03]  /*5160*/  VIADD R4, R4, 0xfffffff8 ;  /* 0xfffffff804047836 */ /* 0x000fc60000000000 */
[----:B------:R-:W4:Y:S01]  /*5170*/  LDG.E.64.CONSTANT R6, desc[UR14][R6.64] ;  /* 0x0000000e06067981 */ /* 0x000f22000c1e9b00 */
[----:B--2--5:R-:W-:Y:S01]  /*5180*/  DFMA R14, R8, R20, R14 ;  /* 0x00000014080e722b */ /* 0x024fe2000000000e */
[----:B------:R-:W-:-:S04]  /*5190*/  IMAD.WIDE.U32 R20, R22, R5, R16 ;  /* 0x0000000516147225 */ /* 0x000fc800078e0010 */
[----:B------:R-:W-:-:S04]  /*51a0*/  IMAD.WIDE.U32 R16, R4, R5, R16 ;  /* 0x0000000504107225 */ /* 0x000fc800078e0010 */
[----:B------:R-:W-:Y:S01]  /*51b0*/  IMAD R5, R22, UR17, R21 ;  /* 0x0000001116057c24 */ /* 0x000fe2000f8e0215 */
[----:B------:R-:W-:-:S04]  /*51c0*/  LEA R22, P2, R20, R2, 0x3 ;  /* 0x0000000214167211 */ /* 0x000fc800078418ff */
[----:B------:R-:W-:Y:S01]  /*51d0*/  LEA.HI.X R23, R20, R3, R5, 0x3, P2 ;  /* 0x0000000314177211 */ /* 0x000fe200010f1c05 */
[----:B------:R-:W-:Y:S01]  /*51e0*/  IMAD R5, R4, UR17, R17 ;  /* 0x0000001104057c24 */ /* 0x000fe2000f8e0211 */
[----:B------:R-:W-:-:S04]  /*51f0*/  LEA R26, P2, R16, R2, 0x3 ;  /* 0x00000002101a7211 */ /* 0x000fc800078418ff */
[----:B------:R-:W2:Y:S01]  /*5200*/  LDG.E.64.CONSTANT R22, desc[UR14][R22.64] ;  /* 0x0000000e16167981 */ /* 0x000ea2000c1e9b00 */
[----:B------:R-:W-:-:S06]  /*5210*/  LEA.HI.X R27, R16, R3, R5, 0x3, P2 ;  /* 0x00000003101b7211 */ /* 0x000fcc00010f1c05 */
[----:B------:R-:W2:Y:S01]  /*5220*/  LDG.E.64.CONSTANT R26, desc[UR14][R26.64] ;  /* 0x0000000e1a1a7981 */ /* 0x000ea2000c1e9b00 */
[----:B---3--:R-:W-:-:S08]  /*5230*/  DFMA R12, R8, R14, R12 ;  /* 0x0000000e080c722b */ /* 0x008fd0000000000c */
[----:B----4-:R-:W-:-:S08]  /*5240*/  DFMA R12, R8, R12, R18 ;  /* 0x0000000c080c722b */ /* 0x010fd00000000012 */
[----:B------:R-:W-:-:S08]  /*5250*/  DFMA R12, R8, R12, R24 ;  /* 0x0000000c080c722b */ /* 0x000fd00000000018 */
[----:B------:R-:W-:-:S08]  /*5260*/  DFMA R10, R8, R12, R10 ;  /* 0x0000000c080a722b */ /* 0x000fd0000000000a */
[----:B------:R-:W-:-:S08]  /*5270*/  DFMA R6, R8, R10, R6 ;  /* 0x0000000a0806722b */ /* 0x000fd00000000006 */
[----:B--2---:R-:W-:-:S08]  /*5280*/  DFMA R6, R8, R6, R22 ;  /* 0x000000060806722b */ /* 0x004fd00000000016 */
[----:B------:R-:W-:-:S11]  /*5290*/  DFMA R20, R8, R6, R26 ;  /* 0x000000060814722b */ /* 0x000fd6000000001a */
.L_x_34:
[----:B------:R-:W-:Y:S05]  /*52a0*/  BRA.U !UP0, `(.L_x_33) ;  /* 0x0000000108f87547 */ /* 0x000fea000b800000 */
[----:B------:R-:W-:Y:S01]  /*52b0*/  UISETP.NE.AND UP0, UPT, UR6, URZ, UPT ;  /* 0x000000ff0600728c */ /* 0x000fe2000bf05270 */
[----:B------:R-:W-:Y:S10]  /*52c0*/  @!P1 BRA `(.L_x_35) ;  /* 0x00000000007c9947 */ /* 0x000ff40003800000 */
[----:B------:R-:W0:Y:S01]  /*52d0*/  LDC R5, c[0x0][0x390] ;  /* 0x0000e400ff057b82 */ /* 0x000e220000000800 */
[----:B------:R-:W-:Y:S01]  /*52e0*/  MOV R6, UR7 ;  /* 0x0000000700067c02 */ /* 0x000fe20008000f00 */
[----:B------:R-:W-:Y:S01]  /*52f0*/  IMAD.U32 R7, RZ, RZ, UR9 ;  /* 0x00000009ff077e24 */ /* 0x000fe2000f8e00ff */
[C---:B-1----:R-:W-:Y:S01]  /*5300*/  IADD3 R17, PT, PT, R4.reuse, -0x2, RZ ;  /* 0xfffffffe04117810 */ /* 0x042fe20007ffe0ff */
[C---:B------:R-:W-:Y:S02]  /*5310*/  VIADD R11, R4.reuse, 0xffffffff ;  /* 0xffffffff040b7836 */ /* 0x040fe40000000000 */
[----:B------:R-:W-:Y:S02]  /*5320*/  VIADD R23, R4, 0xfffffffd ;  /* 0xfffffffd04177836 */ /* 0x000fe40000000000 */
[----:B0-----:R-:W-:-:S04]  /*5330*/  IMAD.WIDE.U32 R12, R11, R5, R6 ;  /* 0x000000050b0c7225 */ /* 0x001fc800078e0006 */
[----:B------:R-:W-:Y:S01]  /*5340*/  IMAD R11, R11, UR17, R13 ;  /* 0x000000110b0b7c24 */ /* 0x000fe2000f8e020d */
[----:B------:R-:W-:Y:S01]  /*5350*/  LEA R10, P2, R12, R2, 0x3 ;  /* 0x000000020c0a7211 */ /* 0x000fe200078418ff */
[----:B------:R-:W-:-:S03]  /*5360*/  IMAD.WIDE.U32 R14, R17, R5, R6 ;  /* 0x00000005110e7225 */ /* 0x000fc600078e0006 */
[----:B------:R-:W-:Y:S01]  /*5370*/  LEA.HI.X R11, R12, R3, R11, 0x3, P2 ;  /* 0x000000030c0b7211 */ /* 0x000fe200010f1c0b */
[----:B------:R-:W-:Y:S01]  /*5380*/  IMAD R17, R17, UR17, R15 ;  /* 0x0000001111117c24 */ /* 0x000fe2000f8e020f */
[----:B------:R-:W-:Y:S01]  /*5390*/  LEA R18, P2, R14, R2, 0x3 ;  /* 0x000000020e127211 */ /* 0x000fe200078418ff */
[----:B------:R-:W-:-:S03]  /*53a0*/  IMAD.WIDE.U32 R12, R23, R5, R6 ;  /* 0x00000005170c7225 */ /* 0x000fc600078e0006 */
[----:B------:R-:W2:Y:S01]  /*53b0*/  LDG.E.64.CONSTANT R10, desc[UR14][R10.64] ;  /* 0x0000000e0a0a7981 */ /* 0x000ea2000c1e9b00 */
[----:B------:R-:W-:Y:S01]  /*53c0*/  LEA.HI.X R19, R14, R3, R17, 0x3, P2 ;  /* 0x000000030e137211 */ /* 0x000fe200010f1c11 */
[----:B------:R-:W-:Y:S01]  /*53d0*/  VIADD R4, R4, 0xfffffffc ;  /* 0xfffffffc04047836 */ /* 0x000fe20000000000 */
[-C--:B------:R-:W-:Y:S01]  /*53e0*/  LEA R16, P2, R12, R2.reuse, 0x3 ;  /* 0x000000020c107211 */ /* 0x080fe200078418ff */
[----:B------:R-:W-:Y:S02]  /*53f0*/  IMAD R23, R23, UR17, R13 ;  /* 0x0000001117177c24 */ /* 0x000fe4000f8e020d */
[----:B------:R-:W3:Y:S01]  /*5400*/  LDG.E.64.CONSTANT R14, desc[UR14][R18.64] ;  /* 0x0000000e120e7981 */ /* 0x000ee2000c1e9b00 */
[----:B------:R-:W-:Y:S02]  /*5410*/  IMAD.WIDE.U32 R6, R4, R5, R6 ;  /* 0x0000000504067225 */ /* 0x000fe400078e0006 */
[----:B------:R-:W-:Y:S02]  /*5420*/  LEA.HI.X R17, R12, R3, R23, 0x3, P2 ;  /* 0x000000030c117211 */ /* 0x000fe400010f1c17 */
[----:B------:R-:W-:Y:S01]  /*5430*/  IMAD R5, R4, UR17, R7 ;  /* 0x0000001104057c24 */ /* 0x000fe2000f8e0207 */
[----:B------:R-:W-:-:S03]  /*5440*/  LEA R12, P2, R6, R2, 0x3 ;  /* 0x00000002060c7211 */ /* 0x000fc600078418ff */
[----:B------:R-:W4:Y:S01]  /*5450*/  LDG.E.64.CONSTANT R16, desc[UR14][R16.64] ;  /* 0x0000000e10107981 */ /* 0x000f22000c1e9b00 */
[----:B------:R-:W-:-:S06]  /*5460*/  LEA.HI.X R13, R6, R3, R5, 0x3, P2 ;  /* 0x00000003060d7211 */ /* 0x000fcc00010f1c05 */
[----:B------:R-:W4:Y:S01]  /*5470*/  LDG.E.64.CONSTANT R12, desc[UR14][R12.64] ;  /* 0x0000000e0c0c7981 */ /* 0x000f22000c1e9b00 */
[----:B--2--5:R-:W-:-:S08]  /*5480*/  DFMA R10, R8, R20, R10 ;  /* 0x00000014080a722b */ /* 0x024fd0000000000a */
[----:B---3--:R-:W-:-:S08]  /*5490*/  DFMA R10, R8, R10, R14 ;  /* 0x0000000a080a722b */ /* 0x008fd0000000000e */
[----:B----4-:R-:W-:-:S08]  /*54a0*/  DFMA R10, R8, R10, R16 ;  /* 0x0000000a080a722b */ /* 0x010fd00000000010 */
[----:B------:R-:W-:-:S11]  /*54b0*/  DFMA R20, R8, R10, R12 ;  /* 0x0000000a0814722b */ /* 0x000fd6000000000c */
.L_x_35:
[----:B------:R-:W-:Y:S05]  /*54c0*/  BRA.U !UP0, `(.L_x_33) ;  /* 0x0000000108707547 */ /* 0x000fea000b800000 */
[----:B------:R-:W0:Y:S01]  /*54d0*/  LDCU UR5, c[0x0][0x390] ;  /* 0x00007200ff0577ac */ /* 0x000e220008000800 */
[----:B------:R-:W-:Y:S01]  /*54e0*/  MOV R6, UR7 ;  /* 0x0000000700067c02 */ /* 0x000fe20008000f00 */
[----:B------:R-:W-:Y:S02]  /*54f0*/  IMAD.U32 R7, RZ, RZ, UR9 ;  /* 0x00000009ff077e24 */ /* 0x000fe4000f8e00ff */
[----:B-1----:R-:W-:-:S04]  /*5500*/  VIADD R5, R4, 0xffffffff ;  /* 0xffffffff04057836 */ /* 0x002fc80000000000 */
[----:B0-----:R-:W-:-:S04]  /*5510*/  IMAD.WIDE.U32 R10, R5, UR5, R6 ;  /* 0x00000005050a7c25 */ /* 0x001fc8000f8e0006 */
[----:B------:R-:W-:Y:S01]  /*5520*/  IMAD R5, R5, UR17, R11 ;  /* 0x0000001105057c24 */ /* 0x000fe2000f8e020b */
[----:B------:R-:W-:-:S04]  /*5530*/  LEA R12, P2, R10, R2, 0x3 ;  /* 0x000000020a0c7211 */ /* 0x000fc800078418ff */
[----:B------:R-:W-:-:S05]  /*5540*/  LEA.HI.X R13, R10, R3, R5, 0x3, P2 ;  /* 0x000000030a0d7211 */ /* 0x000fca00010f1c05 */
[----:B------:R-:W2:Y:S01]  /*5550*/  LDG.E.64.CONSTANT R10, desc[UR14][R12.64] ;  /* 0x0000000e0c0a7981 */ /* 0x000ea2000c1e9b00 */
[----:B------:R-:W-:Y:S01]  /*5560*/  UISETP.NE.AND UP0, UPT, UR6, 0x1, UPT ;  /* 0x000000010600788c */ /* 0x000fe2000bf05270 */
[----:B--2--5:R-:W-:-:S08]  /*5570*/  DFMA R20, R8, R20, R10 ;  /* 0x000000140814722b */ /* 0x024fd0000000000a */
[----:B------:R-:W-:Y:S05]  /*5580*/  BRA.U !UP0, `(.L_x_33) ;  /* 0x0000000108407547 */ /* 0x000fea000b800000 */
[----:B------:R-:W-:Y:S01]  /*5590*/  UISETP.NE.AND UP0, UPT, UR6, 0x2, UPT ;  /* 0x000000020600788c */ /* 0x000fe2000bf05270 */
[----:B------:R-:W-:-:S05]  /*55a0*/  IADD3 R5, PT, PT, R4, -0x2, RZ ;  /* 0xfffffffe04057810 */ /* 0x000fca0007ffe0ff */
[----:B------:R-:W-:Y:S01]  /*55b0*/  PLOP3.LUT P2, PT, PT, PT, UP0, 0x80, 0x8 ;  /* 0x000000000008781c */ /* 0x000fe20003f4f008 */
[----:B------:R-:W-:-:S04]  /*55c0*/  IMAD.WIDE.U32 R10, R5, UR5, R6 ;  /* 0x00000005050a7c25 */ /* 0x000fc8000f8e0006 */
[----:B------:R-:W-:-:S08]  /*55d0*/  IMAD R5, R5, UR17, R11 ;  /* 0x0000001105057c24 */ /* 0x000fd0000f8e020b */
[----:B------:R-:W-:Y:S01]  /*55e0*/  @P2 VIADD R13, R4, 0xfffffffd ;  /* 0xfffffffd040d2836 */ /* 0x000fe20000000000 */
[----:B------:R-:W-:-:S03]  /*55f0*/  LEA R4, P3, R10, R2, 0x3 ;  /* 0x000000020a047211 */ /* 0x000fc600078618ff */
[----:B------:R-:W-:Y:S01]  /*5600*/  @P2 IMAD.WIDE.U32 R6, R13, UR5, R6 ;  /* 0x000000050d062c25 */ /* 0x000fe2000f8e0006 */
[----:B------:R-:W-:-:S03]  /*5610*/  LEA.HI.X R5, R10, R3, R5, 0x3, P3 ;  /* 0x000000030a057211 */ /* 0x000fc600018f1c05 */
[----:B------:R-:W-:Y:S01]  /*5620*/  @P2 IMAD R13, R13, UR17, R7 ;  /* 0x000000110d0d2c24 */ /* 0x000fe2000f8e0207 */
[C---:B------:R-:W-:Y:S02]  /*5630*/  @P2 LEA R10, P3, R6.reuse, R2, 0x3 ;  /* 0x00000002060a2211 */ /* 0x040fe400078618ff */
[----:B------:R-:W2:Y:S02]  /*5640*/  LDG.E.64.CONSTANT R4, desc[UR14][R4.64] ;  /* 0x0000000e04047981 */ /* 0x000ea4000c1e9b00 */
[----:B------:R-:W-:-:S05]  /*5650*/  @P2 LEA.HI.X R11, R6, R3, R13, 0x3, P3 ;  /* 0x00000003060b2211 */ /* 0x000fca00018f1c0d */
[----:B------:R-:W3:Y:S01]  /*5660*/  @P2 LDG.E.64.CONSTANT R6, desc[UR14][R10.64] ;  /* 0x0000000e0a062981 */ /* 0x000ee2000c1e9b00 */
[----:B--2---:R-:W-:-:S08]  /*5670*/  DFMA R20, R8, R20, R4 ;  /* 0x000000140814722b */ /* 0x004fd00000000004 */
[----:B---3--:R-:W-:-:S11]  /*5680*/  @P2 DFMA R20, R8, R20, R6 ;  /* 0x000000140814222b */ /* 0x008fd60000000006 */
.L_x_33:
[----:B------:R-:W0:Y:S01]  /*5690*/  LDCU UR5, c[0x0][0x390] ;  /* 0x00007200ff0577ac */ /* 0x000e220008000800 */
[----:B------:R-:W-:Y:S01]  /*56a0*/  MOV R5, RZ ;  /* 0x000000ff00057202 */ /* 0x000fe20000000f00 */
[----:B-1----:R-:W-:Y:S01]  /*56b0*/  IMAD.U32 R4, RZ, RZ, UR4 ;  /* 0x00000004ff047e24 */ /* 0x002fe2000f8e00ff */
[----:B------:R-:W1:Y:S01]  /*56c0*/  LDCU.64 UR18, c[0x0][0x3e8] ;  /* 0x00007d00ff1277ac */ /* 0x000e620008000a00 */
[----:B------:R-:W-:Y:S02]  /*56d0*/  UIADD3 UR4, UPT, UPT, UR4, 0x1, URZ ;  /* 0x0000000104047890 */ /* 0x000fe4000fffe0ff */
[----:B0-----:R-:W-:Y:S02]  /*56e0*/  IMAD.WIDE R4, R0, UR5, R4 ;  /* 0x0000000500047c25 */ /* 0x001fe4000f8e0204 */
[----:B------:R-:W-:Y:S01]  /*56f0*/  UISETP.NE.AND UP0, UPT, UR4, UR5, UPT ;  /* 0x000000050400728c */ /* 0x000fe2000bf05270 */
[----:B-1----:R-:W-:-:S04]  /*5700*/  LEA R6, P2, R4, UR18, 0x3 ;  /* 0x0000001204067c11 */ /* 0x002fc8000f8418ff */
[----:B------:R-:W-:Y:S02]  /*5710*/  LEA.HI.X R7, R4, UR19, R5, 0x3, P2 ;  /* 0x0000001304077c11 */ /* 0x000fe400090f1c05 */
[----:B------:R-:W-:-:S03]  /*5720*/  PLOP3.LUT P2, PT, PT, PT, UP0, 0x80, 0x8 ;  /* 0x000000000008781c */ /* 0x000fc60003f4f008 */
[----:B-----5:R0:W-:Y:S10]  /*5730*/  STG.E.64 desc[UR14][R6.64], R20 ;  /* 0x0000001406007986 */ /* 0x0201f4000c101b0e */
[----:B------:R-:W-:Y:S05]  /*5740*/  @!P2 EXIT ;  /* 0x000000000000a94d */ /* 0x000fea0003800000 */
[----:B------:R-:W-:Y:S05]  /*5750*/  BRA `(.L_x_36) ;  /* 0xffffffec00c47947 */ /* 0x000fea000383ffff */
.L_x_30:
[----:B------:R-:W-:Y:S01]  /*5760*/  UISETP.GE.U32.AND UP0, UPT, UR18, 0x8, UPT ;  /* 0x000000081200788c */ /* 0x000fe2000bf06070 */
[----:B------:R-:W-:Y:S01]  /*5770*/  IMAD.MOV.U32 R18, RZ, RZ, RZ ;  /* 0x000000ffff127224 */ /* 0x000fe200078e00ff */
[----:B------:R-:W-:-:S07]  /*5780*/  ULOP3.LUT UR6, UR18, 0x7, URZ, 0xc0, !UPT ;  /* 0x0000000712067892 */ /* 0x000fce000f8ec0ff */
[----:B------:R-:W-:Y:S05]  /*5790*/  BRA.U !UP0, `(.L_x_37) ;  /* 0x00000001088c7547 */ /* 0x000fea000b800000 */
[----:B------:R-:W-:Y:S01]  /*57a0*/  ULOP3.LUT UR4, UR18, 0x7ffffff8, URZ, 0xc0, !UPT ;  /* 0x7ffffff812047892 */ /* 0x000fe2000f8ec0ff */
[----:B------:R-:W0:Y:S05]  /*57b0*/  LDCU.64 UR10, c[0x0][0x3e8] ;  /* 0x00007d00ff0a77ac */ /* 0x000e2a0008000a00 */
[----:B------:R-:W-:Y:S01]  /*57c0*/  IMAD.U32 R18, RZ, RZ, UR4 ;  /* 0x00000004ff127e24 */ /* 0x000fe2000f8e00ff */
[----:B------:R-:W-:-:S06]  /*57d0*/  UMOV UR4, URZ ;  /* 0x000000ff00047c82 */ /* 0x000fcc0008000000 */
.L_x_38:
[----:B------:R-:W-:-:S04]  /*57e0*/  UIADD3 UR5, UP0, UPT, UR4, UR8, URZ ;  /* 0x0000000804057290 */ /* 0x000fc8000ff1e0ff */
[----:B------:R-:W-:Y:S02]  /*57f0*/  UIADD3.X UR7, UPT, UPT, URZ, UR12, URZ, UP0, !UPT ;  /* 0x0000000cff077290 */ /* 0x000fe400087fe4ff */
[----:B-1----:R-:W-:-:S04]  /*5800*/  MOV R4, UR5 ;  /* 0x0000000500047c02 */ /* 0x002fc80008000f00 */
[----:B------:R-:W-:Y:S01]  /*5810*/  IMAD.U32 R5, RZ, RZ, UR7 ;  /* 0x00000007ff057e24 */ /* 0x000fe2000f8e00ff */
[----:B------:R-:W-:-:S04]  /*5820*/  LEA R22, P0, R4, R2, 0x3 ;  /* 0x0000000204167211 */ /* 0x000fc800078018ff */
[----:B------:R-:W-:-:S05]  /*5830*/  LEA.HI.X R23, R4, R3, R5, 0x3, P0 ;  /* 0x0000000304177211 */ /* 0x000fca00000f1c05 */
[----:B------:R-:W2:Y:S04]  /*5840*/  LDG.E.64.CONSTANT R16, desc[UR14][R22.64] ;  /* 0x0000000e16107981 */ /* 0x000ea8000c1e9b00 */
[----:B------:R-:W3:Y:S04]  /*5850*/  LDG.E.64.CONSTANT R14, desc[UR14][R22.64+0x8] ;  /* 0x0000080e160e7981 */ /* 0x000ee8000c1e9b00 */
[----:B------:R-:W4:Y:S04]  /*5860*/  LDG.E.64.CONSTANT R12, desc[UR14][R22.64+0x10] ;  /* 0x0000100e160c7981 */ /* 0x000f28000c1e9b00 */
[----:B------:R-:W5:Y:S04]  /*5870*/  LDG.E.64.CONSTANT R10, desc[UR14][R22.64+0x18] ;  /* 0x0000180e160a7981 */ /* 0x000f68000c1e9b00 */
[----:B------:R-:W5:Y:S04]  /*5880*/  LDG.E.64.CONSTANT R8, desc[UR14][R22.64+0x20] ;  /* 0x0000200e16087981 */ /* 0x000f68000c1e9b00 */
[----:B------:R-:W5:Y:S04]  /*5890*/  LDG.E.64.CONSTANT R6, desc[UR14][R22.64+0x28] ;  /* 0x0000280e16067981 */ /* 0x000f68000c1e9b00 */
[----:B------:R-:W5:Y:S04]  /*58a0*/  LDG.E.64.CONSTANT R4, desc[UR14][R22.64+0x30] ;  /* 0x0000300e16047981 */ /* 0x000f68000c1e9b00 */
[----:B------:R-:W5:Y:S01]  /*58b0*/  LDG.E.64.CONSTANT R20, desc[UR14][R22.64+0x38] ;  /* 0x0000380e16147981 */ /* 0x000f62000c1e9b00 */
[----:B------:R-:W-:Y:S01]  /*58c0*/  UMOV UR5, URZ ;  /* 0x000000ff00057c82 */ /* 0x000fe20008000000 */
[----:B------:R-:W-:Y:S01]  /*58d0*/  IMAD.U32 R24, RZ, RZ, UR4 ;  /* 0x00000004ff187e24 */ /* 0x000fe2000f8e00ff */
[----:B------:R-:W-:Y:S01]  /*58e0*/  MOV R25, UR5 ;  /* 0x0000000500197c02 */ /* 0x000fe20008000f00 */
[----:B------:R-:W-:-:S02]  /*58f0*/  UIADD3 UR4, UPT, UPT, UR4, 0x8, URZ ;  /* 0x0000000804047890 */ /* 0x000fc4000fffe0ff */
[----:B------:R-:W-:-:S03]  /*5900*/  IMAD.WIDE R24, R0, UR18, R24 ;  /* 0x0000001200187c25 */ /* 0x000fc6000f8e0218 */
[----:B0-----:R-:W-:-:S04]  /*5910*/  LEA R26, P0, R24, UR10, 0x3 ;  /* 0x0000000a181a7c11 */ /* 0x001fc8000f8018ff */
[----:B------:R-:W-:Y:S02]  /*5920*/  LEA.HI.X R27, R24, UR11, R25, 0x3, P0 ;  /* 0x0000000b181b7c11 */ /* 0x000fe400080f1c19 */
[----:B------:R-:W-:-:S03]  /*5930*/  ISETP.NE.AND P0, PT, R18, UR4, PT ;  /* 0x0000000412007c0c */ /* 0x000fc6000bf05270 */
[----:B--2---:R1:W-:Y:S04]  /*5940*/  STG.E.64 desc[UR14][R26.64], R16 ;  /* 0x000000101a007986 */ /* 0x0043e8000c101b0e */
[----:B---3--:R1:W-:Y:S04]  /*5950*/  STG.E.64 desc[UR14][R26.64+0x8], R14 ;  /* 0x0000080e1a007986 */ /* 0x0083e8000c101b0e */
[----:B----4-:R1:W-:Y:S04]  /*5960*/  STG.E.64 desc[UR14][R26.64+0x10], R12 ;  /* 0x0000100c1a007986 */ /* 0x0103e8000c101b0e */
[----:B-----5:R1:W-:Y:S04]  /*5970*/  STG.E.64 desc[UR14][R26.64+0x18], R10 ;  /* 0x0000180a1a007986 */ /* 0x0203e8000c101b0e */
[----:B------:R1:W-:Y:S04]  /*5980*/  STG.E.64 desc[UR14][R26.64+0x20], R8 ;  /* 0x000020081a007986 */ /* 0x0003e8000c101b0e */
[----:B------:R1:W-:Y:S04]  /*5990*/  STG.E.64 desc[UR14][R26.64+0x28], R6 ;  /* 0x000028061a007986 */ /* 0x0003e8000c101b0e */
[----:B------:R1:W-:Y:S04]  /*59a0*/  STG.E.64 desc[UR14][R26.64+0x30], R4 ;  /* 0x000030041a007986 */ /* 0x0003e8000c101b0e */
[----:B------:R1:W-:Y:S01]  /*59b0*/  STG.E.64 desc[UR14][R26.64+0x38], R20 ;  /* 0x000038141a007986 */ /* 0x0003e2000c101b0e */
[----:B------:R-:W-:Y:S05]  /*59c0*/  @P0 BRA `(.L_x_38) ;  /* 0xfffffffc00840947 */ /* 0x000fea000383ffff */
.L_x_37:
[----:B------:R-:W-:-:S13]  /*59d0*/  ISETP.NE.AND P0, PT, RZ, UR6, PT ;  /* 0x00000006ff007c0c */ /* 0x000fda000bf05270 */
[----:B------:R-:W-:Y:S05]  /*59e0*/  @!P0 EXIT ;  /* 0x000000000000894d */ /* 0x000fea0003800000 */
[----:B------:R-:W-:Y:S02]  /*59f0*/  UISETP.GE.U32.AND UP0, UPT, UR6, 0x4, UPT ;  /* 0x000000040600788c */ /* 0x000fe4000bf06070 */
[----:B------:R-:W-:-:S07]  /*5a00*/  ULOP3.LUT UR4, UR18, 0x3, URZ, 0xc0, !UPT ;  /* 0x0000000312047892 */ /* 0x000fce000f8ec0ff */
[----:B------:R-:W-:Y:S05]  /*5a10*/  BRA.U !UP0, `(.L_x_39) ;  /* 0x0000000108487547 */ /* 0x000fea000b800000 */
[----:B-1----:R-:W-:Y:S01]  /*5a20*/  IADD3 R5, P0, PT, R18, UR8, RZ ;  /* 0x0000000812057c10 */ /* 0x002fe2000ff1e0ff */
[----:B------:R-:W0:Y:S04]  /*5a30*/  LDCU.64 UR6, c[0x0][0x3e8] ;  /* 0x00007d00ff0677ac */ /* 0x000e280008000a00 */
[----:B------:R-:W-:Y:S01]  /*5a40*/  IMAD.X R6, RZ, RZ, UR12, P0 ;  /* 0x0000000cff067e24 */ /* 0x000fe200080e06ff */
[----:B------:R-:W-:-:S04]  /*5a50*/  LEA R4, P0, R5, R2, 0x3 ;  /* 0x0000000205047211 */ /* 0x000fc800078018ff */
[----:B------:R-:W-:-:S05]  /*5a60*/  LEA.HI.X R5, R5, R3, R6, 0x3, P0 ;  /* 0x0000000305057211 */ /* 0x000fca00000f1c06 */
[----:B------:R-:W2:Y:S04]  /*5a70*/  LDG.E.64.CONSTANT R6, desc[UR14][R4.64] ;  /* 0x0000000e04067981 */ /* 0x000ea8000c1e9b00 */
[----:B------:R-:W3:Y:S04]  /*5a80*/  LDG.E.64.CONSTANT R12, desc[UR14][R4.64+0x8] ;  /* 0x0000080e040c7981 */ /* 0x000ee8000c1e9b00 */
[----:B------:R-:W4:Y:S04]  /*5a90*/  LDG.E.64.CONSTANT R14, desc[UR14][R4.64+0x10] ;  /* 0x0000100e040e7981 */ /* 0x000f28000c1e9b00 */
[----:B------:R-:W5:Y:S01]  /*5aa0*/  LDG.E.64.CONSTANT R16, desc[UR14][R4.64+0x18] ;  /* 0x0000180e04107981 */ /* 0x000f62000c1e9b00 */
[----:B------:R-:W-:-:S02]  /*5ab0*/  IMAD.MOV.U32 R19, RZ, RZ, RZ ;  /* 0x000000ffff137224 */ /* 0x000fc400078e00ff */
[----:B------:R-:W-:Y:S01]  /*5ac0*/  IMAD.WIDE R8, R0, UR18, R18 ;  /* 0x0000001200087c25 */ /* 0x000fe2000f8e0212 */
[----:B------:R-:W-:Y:S02]  /*5ad0*/  IADD3 R18, PT, PT, R18, 0x4, RZ ;  /* 0x0000000412127810 */ /* 0x000fe40007ffe0ff */
[----:B0-----:R-:W-:-:S04]  /*5ae0*/  LEA R10, P0, R8, UR6, 0x3 ;  /* 0x00000006080a7c11 */ /* 0x001fc8000f8018ff */
[----:B------:R-:W-:-:S05]  /*5af0*/  LEA.HI.X R11, R8, UR7, R9, 0x3, P0 ;  /* 0x00000007080b7c11 */ /* 0x000fca00080f1c09 */
[----:B--2---:R0:W-:Y:S04]  /*5b00*/  STG.E.64 desc[UR14][R10.64], R6 ;  /* 0x000000060a007986 */ /* 0x0041e8000c101b0e */
[----:B---3--:R0:W-:Y:S04]  /*5b10*/  STG.E.64 desc[UR14][R10.64+0x8], R12 ;  /* 0x0000080c0a007986 */ /* 0x0081e8000c101b0e */
[----:B----4-:R0:W-:Y:S04]  /*5b20*/  STG.E.64 desc[UR14][R10.64+0x10], R14 ;  /* 0x0000100e0a007986 */ /* 0x0101e8000c101b0e */
[----:B-----5:R0:W-:Y:S02]  /*5b30*/  STG.E.64 desc[UR14][R10.64+0x18], R16 ;  /* 0x000018100a007986 */ /* 0x0201e4000c101b0e */
.L_x_39:
[----:B------:R-:W-:-:S13]  /*5b40*/  ISETP.NE.AND P0, PT, RZ, UR4, PT ;  /* 0x00000004ff007c0c */ /* 0x000fda000bf05270 */
[----:B------:R-:W-:Y:S05]  /*5b50*/  @!P0 EXIT ;  /* 0x000000000000894d */ /* 0x000fea0003800000 */
[----:B------:R-:W-:-:S09]  /*5b60*/  UISETP.NE.AND UP0, UPT, UR4, 0x1, UPT ;  /* 0x000000010400788c */ /* 0x000fd2000bf05270 */
[----:B------:R-:W-:Y:S05]  /*5b70*/  BRA.U !UP0, `(.L_x_40) ;  /* 0x0000000108387547 */ /* 0x000fea000b800000 */
[----:B-1----:R-:W-:Y:S01]  /*5b80*/  IADD3 R5, P0, PT, R18, UR8, RZ ;  /* 0x0000000812057c10 */ /* 0x002fe2000ff1e0ff */
[----:B------:R-:W1:Y:S04]  /*5b90*/  LDCU.64 UR4, c[0x0][0x3e8] ;  /* 0x00007d00ff0477ac */ /* 0x000e680008000a00 */
[----:B0-----:R-:W-:Y:S01]  /*5ba0*/  IMAD.X R6, RZ, RZ, UR12, P0 ;  /* 0x0000000cff067e24 */ /* 0x001fe200080e06ff */
[----:B------:R-:W-:-:S04]  /*5bb0*/  LEA R4, P0, R5, R2, 0x3 ;  /* 0x0000000205047211 */ /* 0x000fc800078018ff */
[----:B------:R-:W-:-:S05]  /*5bc0*/  LEA.HI.X R5, R5, R3, R6, 0x3, P0 ;  /* 0x0000000305057211 */ /* 0x000fca00000f1c06 */
[----:B------:R-:W2:Y:S04]  /*5bd0*/  LDG.E.64.CONSTANT R6, desc[UR14][R4.64] ;  /* 0x0000000e04067981 */ /* 0x000ea8000c1e9b00 */
[----:B------:R-:W3:Y:S01]  /*5be0*/  LDG.E.64.CONSTANT R12, desc[UR14][R4.64+0x8] ;  /* 0x0000080e040c7981 */ /* 0x000ee2000c1e9b00 */
[----:B------:R-:W-:Y:S02]  /*5bf0*/  IMAD.MOV.U32 R19, RZ, RZ, RZ ;  /* 0x000000ffff137224 */ /* 0x000fe400078e00ff */
[----:B------:R-:W-:Y:S01]  /*5c00*/  IMAD.WIDE R8, R0, UR18, R18 ;  /* 0x0000001200087c25 */ /* 0x000fe2000f8e0212 */
[----:B------:R-:W-:Y:S02]  /*5c10*/  IADD3 R18, PT, PT, R18, 0x2, RZ ;  /* 0x0000000212127810 */ /* 0x000fe40007ffe0ff */
[----:B-1----:R-:W-:-:S04]  /*5c20*/  LEA R10, P0, R8, UR4, 0x3 ;  /* 0x00000004080a7c11 */ /* 0x002fc8000f8018ff */
[----:B------:R-:W-:-:S05]  /*5c30*/  LEA.HI.X R11, R8, UR5, R9, 0x3, P0 ;  /* 0x00000005080b7c11 */ /* 0x000fca00080f1c09 */
[----:B--2---:R2:W-:Y:S04]  /*5c40*/  STG.E.64 desc[UR14][R10.64], R6 ;  /* 0x000000060a007986 */ /* 0x0045e8000c101b0e */
[----:B---3--:R2:W-:Y:S02]  /*5c50*/  STG.E.64 desc[UR14][R10.64+0x8], R12 ;  /* 0x0000080c0a007986 */ /* 0x0085e4000c101b0e */
.L_x_40:
[----:B------:R-:W-:-:S04]  /*5c60*/  ULOP3.LUT UR4, UR18, 0x1, URZ, 0xc0, !UPT ;  /* 0x0000000112047892 */ /* 0x000fc8000f8ec0ff */
[----:B------:R-:W-:-:S06]  /*5c70*/  UISETP.NE.U32.AND UP0, UPT, UR4, 0x1, UPT ;  /* 0x000000010400788c */ /* 0x000fcc000bf05070 */
[----:B------:R-:W-:-:S13]  /*5c80*/  PLOP3.LUT P0, PT, PT, PT, UP0, 0x80, 0x8 ;  /* 0x000000000008781c */ /* 0x000fda0003f0f008 */
[----:B------:R-:W-:Y:S05]  /*5c90*/  @P0 EXIT ;  /* 0x000000000000094d */ /* 0x000fea0003800000 */
[----:B-1----:R-:W-:Y:S01]  /*5ca0*/  IADD3 R4, P0, PT, R18, UR8, RZ ;  /* 0x0000000812047c10 */ /* 0x002fe2000ff1e0ff */
[----:B------:R-:W1:Y:S03]  /*5cb0*/  LDCU.64 UR4, c[0x0][0x3e8] ;  /* 0x00007d00ff0477ac */ /* 0x000e660008000a00 */
[----:B------:R-:W-:Y:S01]  /*5cc0*/  LEA R2, P1, R4, R2, 0x3 ;  /* 0x0000000204027211 */ /* 0x000fe200078218ff */
[----:B------:R-:W-:-:S05]  /*5cd0*/  IMAD.X R5, RZ, RZ, UR12, P0 ;  /* 0x0000000cff057e24 */ /* 0x000fca00080e06ff */
[----:B------:R-:W-:-:S06]  /*5ce0*/  LEA.HI.X R3, R4, R3, R5, 0x3, P1 ;  /* 0x0000000304037211 */ /* 0x000fcc00008f1c05 */
[----:B------:R-:W3:Y:S01]  /*5cf0*/  LDG.E.64.CONSTANT R2, desc[UR14][R2.64] ;  /* 0x0000000e02027981 */ /* 0x000ee2000c1e9b00 */
[----:B------:R-:W-:Y:S02]  /*5d00*/  IMAD.MOV.U32 R19, RZ, RZ, RZ ;  /* 0x000000ffff137224 */ /* 0x000fe400078e00ff */
[----:B------:R-:W-:-:S03]  /*5d10*/  IMAD.WIDE R18, R0, UR18, R18 ;  /* 0x0000001200127c25 */ /* 0x000fc6000f8e0212 */
[----:B-1----:R-:W-:-:S04]  /*5d20*/  LEA R4, P0, R18, UR4, 0x3 ;  /* 0x0000000412047c11 */ /* 0x002fc8000f8018ff */
[----:B------:R-:W-:-:S05]  /*5d30*/  LEA.HI.X R5, R18, UR5, R19, 0x3, P0 ;  /* 0x0000000512057c11 */ /* 0x000fca00080f1c13 */
[----:B---3--:R-:W-:Y:S01]  /*5d40*/  STG.E.64 desc[UR14][R4.64], R2 ;  /* 0x0000000204007986 */ /* 0x008fe2000c101b0e */
[----:B------:R-:W-:Y:S05]  /*5d50*/  EXIT ;  /* 0x000000000000794d */ /* 0x000fea0003800000 */
        .weak           $__internal_0_$__cuda_sm20_div_rn_f64_full
        .type           $__internal_0_$__cuda_sm20_div_rn_f64_full,@function
        .size           $__internal_0_$__cuda_sm20_div_rn_f64_full,(.L_x_47 - $__internal_0_$__cuda_sm20_div_rn_f64_full)
$__internal_0_$__cuda_sm20_div_rn_f64_full:
[C---:B------:R-:W-:Y:S01]  /*5d60*/  FSETP.GEU.AND P0, PT, |R13|.reuse, 1.469367938527859385e-39, PT ;  /* 0x001000000d00780b */ /* 0x040fe20003f0e200 */
[----:B------:R-:W-:Y:S01]  /*5d70*/  IMAD.MOV.U32 R16, RZ, RZ, 0x1 ;  /* 0x00000001ff107424 */ /* 0x000fe200078e00ff */
[----:B------:R-:W-:Y:S01]  /*5d80*/  LOP3.LUT R10, R13, 0x800fffff, RZ, 0xc0, !PT ;  /* 0x800fffff0d0a7812 */ /* 0x000fe200078ec0ff */
[----:B------:R-:W-:Y:S01]  /*5d90*/  BSSY.RECONVERGENT B1, `(.L_x_41) ;  /* 0x0000054000017945 */ /* 0x000fe20003800200 */
[C---:B------:R-:W-:Y:S02]  /*5da0*/  FSETP.GEU.AND P2, PT, |R15|.reuse, 1.469367938527859385e-39, PT ;  /* 0x001000000f00780b */ /* 0x040fe40003f4e200 */
[----:B------:R-:W-:Y:S02]  /*5db0*/  LOP3.LUT R11, R10, 0x3ff00000, RZ, 0xfc, !PT ;  /* 0x3ff000000a0b7812 */ /* 0x000fe400078efcff */
[----:B------:R-:W-:Y:S02]  /*5dc0*/  MOV R10, R12 ;  /* 0x0000000c000a7202 */ /* 0x000fe40000000f00 */
[----:B------:R-:W-:-:S02]  /*5dd0*/  LOP3.LUT R3, R15, 0x7ff00000, RZ, 0xc0, !PT ;  /* 0x7ff000000f037812 */ /* 0x000fc400078ec0ff */
[----:B------:R-:W-:Y:S01]  /*5de0*/  LOP3.LUT R26, R13, 0x7ff00000, RZ, 0xc0, !PT ;  /* 0x7ff000000d1a7812 */ /* 0x000fe200078ec0ff */
[----:B------:R-:W-:-:S03]  /*5df0*/  @!P0 DMUL R10, R12, 8.98846567431157953865e+307 ;  /* 0x7fe000000c0a8828 */ /* 0x000fc60000000000 */
[----:B------:R-:W-:Y:S01]  /*5e00*/  ISETP.GE.U32.AND P1, PT, R3, R26, PT ;  /* 0x0000001a0300720c */ /* 0x000fe20003f26070 */
[----:B------:R-:W-:Y:S01]  /*5e10*/  @!P2 IMAD.MOV.U32 R22, RZ, RZ, RZ ;  /* 0x000000ffff16a224 */ /* 0x000fe200078e00ff */
[----:B------:R-:W-:Y:S01]  /*5e20*/  @!P2 LOP3.LUT R4, R13, 0x7ff00000, RZ, 0xc0, !PT ;  /* 0x7ff000000d04a812 */ /* 0x000fe200078ec0ff */
[----:B------:R-:W0:Y:S03]  /*5e30*/  MUFU.RCP64H R17, R11 ;  /* 0x0000000b00117308 */ /* 0x000e260000001800 */
[----:B------:R-:W-:Y:S01]  /*5e40*/  @!P2 ISETP.GE.U32.AND P3, PT, R3, R4, PT ;  /* 0x000000040300a20c */ /* 0x000fe20003f66070 */
[----:B------:R-:W-:Y:S01]  /*5e50*/  IMAD.MOV.U32 R4, RZ, RZ, 0x1ca00000 ;  /* 0x1ca00000ff047424 */ /* 0x000fe200078e00ff */
[----:B------:R-:W-:-:S04]  /*5e60*/  @!P0 LOP3.LUT R26, R11, 0x7ff00000, RZ, 0xc0, !PT ;  /* 0x7ff000000b1a8812 */ /* 0x000fc800078ec0ff */
[----:B------:R-:W-:Y:S01]  /*5e70*/  @!P2 SEL R5, R4, 0x63400000, !P3 ;  /* 0x634000000405a807 */ /* 0x000fe20005800000 */
[----:B------:R-:W-:-:S03]  /*5e80*/  VIADD R27, R26, 0xffffffff ;  /* 0xffffffff1a1b7836 */ /* 0x000fc60000000000 */
[----:B------:R-:W-:Y:S01]  /*5e90*/  @!P2 LOP3.LUT R5, R5, 0x80000000, R15, 0xf8, !PT ;  /* 0x800000000505a812 */ /* 0x000fe200078ef80f */
[----:B0-----:R-:W-:-:S03]  /*5ea0*/  DFMA R18, R16, -R10, 1 ;  /* 0x3ff000001012742b */ /* 0x001fc6000000080a */
[----:B------:R-:W-:Y:S01]  /*5eb0*/  @!P2 LOP3.LUT R23, R5, 0x100000, RZ, 0xfc, !PT ;  /* 0x001000000517a812 */ /* 0x000fe200078efcff */
[----:B------:R-:W-:-:S04]  /*5ec0*/  IMAD.MOV.U32 R5, RZ, RZ, R3 ;  /* 0x000000ffff057224 */ /* 0x000fc800078e0003 */
[----:B------:R-:W-:-:S08]  /*5ed0*/  DFMA R18, R18, R18, R18 ;  /* 0x000000121212722b */ /* 0x000fd00000000012 */
[----:B------:R-:W-:Y:S01]  /*5ee0*/  DFMA R18, R16, R18, R16 ;  /* 0x000000121012722b */ /* 0x000fe20000000010 */
[----:B------:R-:W-:Y:S02]  /*5ef0*/  SEL R17, R4, 0x63400000, !P1 ;  /* 0x6340000004117807 */ /* 0x000fe40004800000 */
[----:B------:R-:W-:Y:S02]  /*5f00*/  MOV R16, R14 ;  /* 0x0000000e00107202 */ /* 0x000fe40000000f00 */
[----:B------:R-:W-:-:S03]  /*5f10*/  LOP3.LUT R17, R17, 0x800fffff, R15, 0xf8, !PT ;  /* 0x800fffff11117812 */ /* 0x000fc600078ef80f */
[----:B------:R-:W-:-:S03]  /*5f20*/  DFMA R20, R18, -R10, 1 ;  /* 0x3ff000001214742b */ /* 0x000fc6000000080a */
[----:B------:R-:W-:-:S05]  /*5f30*/  @!P2 DFMA R16, R16, 2, -R22 ;  /* 0x400000001010a82b */ /* 0x000fca0000000816 */
[----:B------:R-:W-:-:S05]  /*5f40*/  DFMA R18, R18, R20, R18 ;  /* 0x000000141212722b */ /* 0x000fca0000000012 */
[----:B------:R-:W-:-:S03]  /*5f50*/  @!P2 LOP3.LUT R5, R17, 0x7ff00000, RZ, 0xc0, !PT ;  /* 0x7ff000001105a812 */ /* 0x000fc600078ec0ff */
[----:B------:R-:W-:Y:S01]  /*5f60*/  DMUL R20, R18, R16 ;  /* 0x0000001012147228 */ /* 0x000fe20000000000 */
[----:B------:R-:W-:-:S04]  /*5f70*/  IADD3 R22, PT, PT, R5, -0x1, RZ ;  /* 0xffffffff05167810 */ /* 0x000fc80007ffe0ff */
[----:B------:R-:W-:-:S03]  /*5f80*/  ISETP.GT.U32.AND P0, PT, R22, 0x7feffffe, PT ;  /* 0x7feffffe1600780c */ /* 0x000fc60003f04070 */
[----:B------:R-:W-:Y:S01]  /*5f90*/  DFMA R22, R20, -R10, R16 ;  /* 0x8000000a1416722b */ /* 0x000fe20000000010 */
[----:B------:R-:W-:-:S07]  /*5fa0*/  ISETP.GT.U32.OR P0, PT, R27, 0x7feffffe, P0 ;  /* 0x7feffffe1b00780c */ /* 0x000fce0000704470 */
[----:B------:R-:W-:-:S06]  /*5fb0*/  DFMA R22, R18, R22, R20 ;  /* 0x000000161216722b */ /* 0x000fcc0000000014 */
[----:B------:R-:W-:Y:S05]  /*5fc0*/  @P0 BRA `(.L_x_42) ;  /* 0x00000000006c0947 */ /* 0x000fea0003800000 */
[----:B------:R-:W-:-:S04]  /*5fd0*/  LOP3.LUT R14, R13, 0x7ff00000, RZ, 0xc0, !PT ;  /* 0x7ff000000d0e7812 */ /* 0x000fc800078ec0ff */
[CC--:B------:R-:W-:Y:S02]  /*5fe0*/  VIADDMNMX R5, R3.reuse, -R14.reuse, 0xb9600000, !PT ;  /* 0xb960000003057446 */ /* 0x0c0fe4000780090e */
[----:B------:R-:W-:Y:S02]  /*5ff0*/  ISETP.GE.U32.AND P0, PT, R3, R14, PT ;  /* 0x0000000e0300720c */ /* 0x000fe40003f06070 */
[----:B------:R-:W-:Y:S02]  /*6000*/  VIMNMX R3, PT, PT, R5, 0x46a00000, PT ;  /* 0x46a0000005037848 */ /* 0x000fe40003fe0100 */
[----:B------:R-:W-:-:S05]  /*6010*/  SEL R4, R4, 0x63400000, !P0 ;  /* 0x6340000004047807 */ /* 0x000fca0004000000 */
[----:B------:R-:W-:Y:S02]  /*6020*/  IMAD.IADD R3, R3, 0x1, -R4 ;  /* 0x0000000103037824 */ /* 0x000fe400078e0a04 */
[----:B------:R-:W-:-:S03]  /*6030*/  IMAD.MOV.U32 R4, RZ, RZ, RZ ;  /* 0x000000ffff047224 */ /* 0x000fc600078e00ff */
[----:B------:R-:W-:-:S06]  /*6040*/  IADD3 R5, PT, PT, R3, 0x7fe00000, RZ ;  /* 0x7fe0000003057810 */ /* 0x000fcc0007ffe0ff */
[----:B------:R-:W-:-:S10]  /*6050*/  DMUL R18, R22, R4 ;  /* 0x0000000416127228 */ /* 0x000fd40000000000 */
[----:B------:R-:W-:-:S13]  /*6060*/  FSETP.GTU.AND P0, PT, |R19|, 1.469367938527859385e-39, PT ;  /* 0x001000001300780b */ /* 0x000fda0003f0c200 */
[----:B------:R-:W-:Y:S05]  /*6070*/  @P0 BRA `(.L_x_43) ;  /* 0x0000000000940947 */ /* 0x000fea0003800000 */
[----:B------:R-:W-:-:S06]  /*6080*/  DFMA R10, R22, -R10, R16 ;  /* 0x8000000a160a722b */ /* 0x000fcc0000000010 */
[----:B------:R-:W-:-:S04]  /*6090*/  MOV R10, RZ ;  /* 0x000000ff000a7202 */ /* 0x000fc80000000f00 */
[C---:B------:R-:W-:Y:S02]  /*60a0*/  FSETP.NEU.AND P0, PT, R11.reuse, RZ, PT ;  /* 0x000000ff0b00720b */ /* 0x040fe40003f0d000 */
[----:B------:R-:W-:-:S04]  /*60b0*/  LOP3.LUT R13, R11, 0x80000000, R13, 0x48, !PT ;  /* 0x800000000b0d7812 */ /* 0x000fc800078e480d */
[----:B------:R-:W-:-:S07]  /*60c0*/  LOP3.LUT R11, R13, R5, RZ, 0xfc, !PT ;  /* 0x000000050d0b7212 */ /* 0x000fce00078efcff */
[----:B------:R-:W-:Y:S05]  /*60d0*/  @!P0 BRA `(.L_x_43) ;  /* 0x00000000007c8947 */ /* 0x000fea0003800000 */
[----:B------:R-:W-:Y:S01]  /*60e0*/  IMAD.MOV R5, RZ, RZ, -R3 ;  /* 0x000000ffff057224 */ /* 0x000fe200078e0a03 */
[----:B------:R-:W-:Y:S01]  /*60f0*/  MOV R4, RZ ;  /* 0x000000ff00047202 */ /* 0x000fe20000000f00 */
[----:B------:R-:W-:Y:S01]  /*6100*/  DMUL.RP R10, R22, R10 ;  /* 0x0000000a160a7228 */ /* 0x000fe20000008000 */
[----:B------:R-:W-:-:S04]  /*6110*/  IADD3 R3, PT, PT, -R3, -0x43300000, RZ ;  /* 0xbcd0000003037810 */ /* 0x000fc80007ffe1ff */
[----:B------:R-:W-:-:S05]  /*6120*/  DFMA R4, R18, -R4, R22 ;  /* 0x800000041204722b */ /* 0x000fca0000000016 */
[----:B------:R-:W-:-:S05]  /*6130*/  LOP3.LUT R13, R11, R13, RZ, 0x3c, !PT ;  /* 0x0000000d0b0d7212 */ /* 0x000fca00078e3cff */
[----:B------:R-:W-:-:S04]  /*6140*/  FSETP.NEU.AND P0, PT, |R5|, R3, PT ;  /* 0x000000030500720b */ /* 0x000fc80003f0d200 */
[----:B------:R-:W-:Y:S02]  /*6150*/  FSEL R18, R10, R18, !P0 ;  /* 0x000000120a127208 */ /* 0x000fe40004000000 */
[----:B------:R-:W-:Y:S01]  /*6160*/  FSEL R19, R13, R19, !P0 ;  /* 0x000000130d137208 */ /* 0x000fe20004000000 */
[----:B------:R-:W-:Y:S06]  /*6170*/  BRA `(.L_x_43) ;  /* 0x0000000000547947 */ /* 0x000fec0003800000 */
.L_x_42:
[----:B------:R-:W-:-:S14]  /*6180*/  DSETP.NAN.AND P0, PT, R14, R14, PT ;  /* 0x0000000e0e00722a */ /* 0x000fdc0003f08000 */
[----:B------:R-:W-:Y:S05]  /*6190*/  @P0 BRA `(.L_x_44) ;  /* 0x0000000000440947 */ /* 0x000fea0003800000 */
[----:B------:R-:W-:-:S14]  /*61a0*/  DSETP.NAN.AND P0, PT, R12, R12, PT ;  /* 0x0000000c0c00722a */ /* 0x000fdc0003f08000 */
[----:B------:R-:W-:Y:S05]  /*61b0*/  @P0 BRA `(.L_x_45) ;  /* 0x0000000000300947 */ /* 0x000fea0003800000 */
[----:B------:R-:W-:Y:S01]  /*61c0*/  ISETP.NE.AND P0, PT, R5, R26, PT ;  /* 0x0000001a0500720c */ /* 0x000fe20003f05270 */
[----:B------:R-:W-:Y:S01]  /*61d0*/  IMAD.MOV.U32 R18, RZ, RZ, 0x0 ;  /* 0x00000000ff127424 */ /* 0x000fe200078e00ff */
[----:B------:R-:W-:-:S11]  /*61e0*/  MOV R19, 0xfff80000 ;  /* 0xfff8000000137802 */ /* 0x000fd60000000f00 */
[----:B------:R-:W-:Y:S05]  /*61f0*/  @!P0 BRA `(.L_x_43) ;  /* 0x0000000000348947 */ /* 0x000fea0003800000 */
[----:B------:R-:W-:Y:S02]  /*6200*/  ISETP.NE.AND P0, PT, R5, 0x7ff00000, PT ;  /* 0x7ff000000500780c */ /* 0x000fe40003f05270 */
[----:B------:R-:W-:Y:S02]  /*6210*/  LOP3.LUT R19, R15, 0x80000000, R13, 0x48, !PT ;  /* 0x800000000f137812 */ /* 0x000fe400078e480d */
[----:B------:R-:W-:-:S13]  /*6220*/  ISETP.EQ.OR P0, PT, R26, RZ, !P0 ;  /* 0x000000ff1a00720c */ /* 0x000fda0004702670 */
[----:B------:R-:W-:Y:S01]  /*6230*/  @P0 LOP3.LUT R3, R19, 0x7ff00000, RZ, 0xfc, !PT ;  /* 0x7ff0000013030812 */ /* 0x000fe200078efcff */
[----:B------:R-:W-:Y:S01]  /*6240*/  @!P0 IMAD.MOV.U32 R18, RZ, RZ, RZ ;  /* 0x000000ffff128224 */ /* 0x000fe200078e00ff */
[----:B------:R-:W-:-:S03]  /*6250*/  @P0 MOV R18, RZ ;  /* 0x000000ff00120202 */ /* 0x000fc60000000f00 */
[----:B------:R-:W-:Y:S01]  /*6260*/  @P0 IMAD.MOV.U32 R19, RZ, RZ, R3 ;  /* 0x000000ffff130224 */ /* 0x000fe200078e0003 */
[----:B------:R-:W-:Y:S06]  /*6270*/  BRA `(.L_x_43) ;  /* 0x0000000000147947 */ /* 0x000fec0003800000 */
.L_x_45:
[----:B------:R-:W-:Y:S02]  /*6280*/  LOP3.LUT R19, R13, 0x80000, RZ, 0xfc, !PT ;  /* 0x000800000d137812 */ /* 0x000fe400078efcff */
[----:B------:R-:W-:Y:S01]  /*6290*/  MOV R18, R12 ;  /* 0x0000000c00127202 */ /* 0x000fe20000000f00 */
[----:B------:R-:W-:Y:S06]  /*62a0*/  BRA `(.L_x_43) ;  /* 0x0000000000087947 */ /* 0x000fec0003800000 */
.L_x_44:
[----:B------:R-:W-:Y:S01]  /*62b0*/  LOP3.LUT R19, R15, 0x80000, RZ, 0xfc, !PT ;  /* 0x000800000f137812 */ /* 0x000fe200078efcff */
[----:B------:R-:W-:-:S07]  /*62c0*/  IMAD.MOV.U32 R18, RZ, RZ, R14 ;  /* 0x000000ffff127224 */ /* 0x000fce00078e000e */
.L_x_43:
[----:B------:R-:W-:Y:S05]  /*62d0*/  BSYNC.RECONVERGENT B1 ;  /* 0x0000000000017941 */ /* 0x000fea0003800200 */
.L_x_41:
[----:B------:R-:W-:-:S04]  /*62e0*/  HFMA2 R3, -RZ, RZ, 0, 0 ;  /* 0x00000000ff037431 */ /* 0x000fc800000001ff */
[----:B------:R-:W-:Y:S05]  /*62f0*/  RET.REL.NODEC R2 `(_Z20spline2d_many_kernel15spline2d_handlePKdPdi) ;  /* 0xffffff9c02407950 */ /* 0x000fea0003c3ffff */
.L_x_46:
[----:B------:R-:W-:-:S00]  /*6300*/  BRA `(.L_x_46) ;  /* 0xfffffffc00fc7947 */ /* 0x000fc0000383ffff */
[----:B------:R-:W-:-:S00]  /*6310*/  NOP ;  /* 0x0000000000007918 */ /* 0x000fc00000000000 */
        /* <DEDUP_REMOVED lines=14> */
.L_x_47:


//--------------------- .nv.shared.reserved.0     --------------------------
	.section	.nv.shared.reserved.0,"aw",@nobits
	.weak		__nv_reservedSMEM_offset_0_alias
	.size		__nv_reservedSMEM_offset_0_alias, 0, 64
	.other		__nv_reservedSMEM_offset_0_alias,@"STO_CUDA_RESERVED_SHARED STV_DEFAULT"
__nv_reservedSMEM_offset_0_alias:
	.zero		0
	.zero		64


//--------------------- .nv.constant0._Z20spline2d_many_kernel15spline2d_handlePKdPdi --------------------------
	.section	.nv.constant0._Z20spline2d_many_kernel15spline2d_handlePKdPdi,"a",@progbits
	.sectionflags	@""
	.align	4
.nv.constant0._Z20spline2d_many_kernel15spline2d_handlePKdPdi:
	.zero		1012


//--------------------- SYMBOLS --------------------------

	.type		.nv.reservedSmem.offset0,@object
	.size		.nv.reservedSmem.offset0,0x4
